//
// Generated by NVIDIA NVVM Compiler
//
// Compiler Build ID: CL-36424714
// Cuda compilation tools, release 13.0, V13.0.88
// Based on NVVM 20.0.0
//

.version 9.0
.target sm_100
.address_size 64

	// .globl	_Z19computeForcesKerneliPK7double3PS_
.extern .shared .align 16 .b8 s[];

.visible .entry _Z19computeForcesKerneliPK7double3PS_(
	.param .u32 _Z19computeForcesKerneliPK7double3PS__param_0,
	.param .u64 .ptr .align 1 _Z19computeForcesKerneliPK7double3PS__param_1,
	.param .u64 .ptr .align 1 _Z19computeForcesKerneliPK7double3PS__param_2
)
{
	.reg .pred 	%p<30>;
	.reg .b32 	%r<43>;
	.reg .b64 	%rd<38>;
	.reg .b64 	%fd<240>;

	ld.param.u32 	%r17, [_Z19computeForcesKerneliPK7double3PS__param_0];
	ld.param.u64 	%rd12, [_Z19computeForcesKerneliPK7double3PS__param_1];
	cvta.to.global.u64 	%rd1, %rd12;
	mov.u32 	%r18, %ctaid.x;
	mov.u32 	%r19, %ntid.x;
	mul.lo.s32 	%r1, %r18, %r19;
	cvt.u64.u32 	%rd13, %r1;
	mov.u32 	%r2, %tid.x;
	cvt.u64.u32 	%rd14, %r2;
	add.s64 	%rd2, %rd13, %rd14;
	cvt.u64.u32 	%rd15, %r19;
	add.s64 	%rd3, %rd13, %rd15;
	cvt.s64.s32 	%rd16, %r17;
	setp.ge.u64 	%p1, %rd2, %rd16;
	@%p1 bra 	$L__BB0_32;
	mov.u32 	%r20, s;
	mad.lo.s32 	%r3, %r2, 24, %r20;
	mad.lo.s64 	%rd17, %rd2, 24, %rd1;
	ld.global.f64 	%fd117, [%rd17];
	ld.global.f64 	%fd118, [%rd17+8];
	ld.global.f64 	%fd119, [%rd17+16];
	st.shared.f64 	[%r3], %fd117;
	st.shared.f64 	[%r3+8], %fd118;
	st.shared.f64 	[%r3+16], %fd119;
	bar.sync 	0;
	setp.lt.s32 	%p2, %r17, 1;
	mov.f64 	%fd237, 0d0000000000000000;
	mov.f64 	%fd238, %fd237;
	mov.f64 	%fd239, %fd237;
	@%p2 bra 	$L__BB0_31;
	ld.shared.f64 	%fd1, [%r3+16];
	and.b32  	%r4, %r17, 3;
	setp.lt.u32 	%p3, %r17, 4;
	mov.f64 	%fd239, 0d0000000000000000;
	mov.b32 	%r42, 0;
	mov.f64 	%fd238, %fd239;
	mov.f64 	%fd237, %fd239;
	@%p3 bra 	$L__BB0_17;
	add.s64 	%rd36, %rd1, 48;
	mul.lo.s32 	%r23, %r1, 24;
	sub.s32 	%r25, %r20, %r23;
	add.s32 	%r39, %r25, 48;
	mov.f64 	%fd239, 0d0000000000000000;
	mov.b32 	%r40, 0;
	mov.b64 	%rd37, 3;
$L__BB0_4:
	.pragma "nounroll";
	setp.gt.u32 	%p4, %r1, %r40;
	add.s64 	%rd19, %rd37, -3;
	setp.le.u64 	%p5, %rd3, %rd19;
	or.pred  	%p6, %p4, %p5;
	@%p6 bra 	$L__BB0_6;
	ld.shared.f64 	%fd125, [%r39+-48];
	ld.shared.f64 	%fd201, [%r3];
	sub.f64 	%fd202, %fd125, %fd201;
	ld.shared.f64 	%fd126, [%r39+-40];
	ld.shared.f64 	%fd200, [%r3+8];
	sub.f64 	%fd203, %fd126, %fd200;
	ld.shared.f64 	%fd204, [%r39+-32];
	bra.uni 	$L__BB0_7;
$L__BB0_6:
	ld.global.f64 	%fd123, [%rd36+-48];
	ld.shared.f64 	%fd201, [%r3];
	sub.f64 	%fd202, %fd123, %fd201;
	ld.global.f64 	%fd124, [%rd36+-40];
	ld.shared.f64 	%fd200, [%r3+8];
	sub.f64 	%fd203, %fd124, %fd200;
	ld.global.f64 	%fd204, [%rd36+-32];
$L__BB0_7:
	sub.f64 	%fd127, %fd204, %fd1;
	fma.rn.f64 	%fd128, %fd202, %fd202, 0d20CA2FE76A3F9475;
	fma.rn.f64 	%fd129, %fd203, %fd203, %fd128;
	fma.rn.f64 	%fd130, %fd127, %fd127, %fd129;
	rsqrt.approx.f64 	%fd131, %fd130;
	mul.f64 	%fd132, %fd131, %fd131;
	mul.f64 	%fd133, %fd131, %fd132;
	fma.rn.f64 	%fd20, %fd202, %fd133, %fd239;
	fma.rn.f64 	%fd21, %fd203, %fd133, %fd238;
	fma.rn.f64 	%fd22, %fd127, %fd133, %fd237;
	add.s32 	%r8, %r40, 1;
	setp.le.u32 	%p7, %r1, %r8;
	add.s64 	%rd21, %rd37, -2;
	setp.gt.u64 	%p8, %rd3, %rd21;
	and.pred  	%p9, %p7, %p8;
	@%p9 bra 	$L__BB0_9;
	ld.global.f64 	%fd205, [%rd36+-24];
	ld.global.f64 	%fd206, [%rd36+-16];
	ld.global.f64 	%fd207, [%rd36+-8];
	bra.uni 	$L__BB0_10;
$L__BB0_9:
	ld.shared.f64 	%fd205, [%r39+-24];
	ld.shared.f64 	%fd206, [%r39+-16];
	ld.shared.f64 	%fd207, [%r39+-8];
$L__BB0_10:
	sub.f64 	%fd134, %fd206, %fd200;
	sub.f64 	%fd135, %fd205, %fd201;
	sub.f64 	%fd136, %fd207, %fd1;
	fma.rn.f64 	%fd137, %fd135, %fd135, 0d20CA2FE76A3F9475;
	fma.rn.f64 	%fd138, %fd134, %fd134, %fd137;
	fma.rn.f64 	%fd139, %fd136, %fd136, %fd138;
	rsqrt.approx.f64 	%fd140, %fd139;
	mul.f64 	%fd141, %fd140, %fd140;
	mul.f64 	%fd142, %fd140, %fd141;
	fma.rn.f64 	%fd32, %fd135, %fd142, %fd20;
	fma.rn.f64 	%fd33, %fd134, %fd142, %fd21;
	fma.rn.f64 	%fd34, %fd136, %fd142, %fd22;
	add.s32 	%r9, %r8, 1;
	setp.le.u32 	%p10, %r1, %r9;
	add.s64 	%rd23, %rd37, -1;
	setp.gt.u64 	%p11, %rd3, %rd23;
	and.pred  	%p12, %p10, %p11;
	@%p12 bra 	$L__BB0_12;
	ld.global.f64 	%fd208, [%rd36];
	ld.global.f64 	%fd209, [%rd36+8];
	ld.global.f64 	%fd210, [%rd36+16];
	bra.uni 	$L__BB0_13;
$L__BB0_12:
	ld.shared.f64 	%fd208, [%r39];
	ld.shared.f64 	%fd209, [%r39+8];
	ld.shared.f64 	%fd210, [%r39+16];
$L__BB0_13:
	sub.f64 	%fd143, %fd209, %fd200;
	sub.f64 	%fd144, %fd208, %fd201;
	sub.f64 	%fd145, %fd210, %fd1;
	fma.rn.f64 	%fd146, %fd144, %fd144, 0d20CA2FE76A3F9475;
	fma.rn.f64 	%fd147, %fd143, %fd143, %fd146;
	fma.rn.f64 	%fd148, %fd145, %fd145, %fd147;
	rsqrt.approx.f64 	%fd149, %fd148;
	mul.f64 	%fd150, %fd149, %fd149;
	mul.f64 	%fd151, %fd149, %fd150;
	fma.rn.f64 	%fd44, %fd144, %fd151, %fd32;
	fma.rn.f64 	%fd45, %fd143, %fd151, %fd33;
	fma.rn.f64 	%fd46, %fd145, %fd151, %fd34;
	add.s32 	%r10, %r9, 1;
	setp.le.u32 	%p13, %r1, %r10;
	setp.gt.u64 	%p14, %rd3, %rd37;
	and.pred  	%p15, %p13, %p14;
	@%p15 bra 	$L__BB0_15;
	ld.global.f64 	%fd211, [%rd36+24];
	ld.global.f64 	%fd212, [%rd36+32];
	ld.global.f64 	%fd213, [%rd36+40];
	bra.uni 	$L__BB0_16;
$L__BB0_15:
	ld.shared.f64 	%fd211, [%r39+24];
	ld.shared.f64 	%fd212, [%r39+32];
	ld.shared.f64 	%fd213, [%r39+40];
$L__BB0_16:
	sub.f64 	%fd152, %fd212, %fd200;
	sub.f64 	%fd153, %fd211, %fd201;
	sub.f64 	%fd154, %fd213, %fd1;
	fma.rn.f64 	%fd155, %fd153, %fd153, 0d20CA2FE76A3F9475;
	fma.rn.f64 	%fd156, %fd152, %fd152, %fd155;
	fma.rn.f64 	%fd157, %fd154, %fd154, %fd156;
	rsqrt.approx.f64 	%fd158, %fd157;
	mul.f64 	%fd159, %fd158, %fd158;
	mul.f64 	%fd160, %fd158, %fd159;
	fma.rn.f64 	%fd239, %fd153, %fd160, %fd44;
	fma.rn.f64 	%fd238, %fd152, %fd160, %fd45;
	fma.rn.f64 	%fd237, %fd154, %fd160, %fd46;
	add.s64 	%rd37, %rd37, 4;
	add.s64 	%rd36, %rd36, 96;
	add.s32 	%r39, %r39, 96;
	add.s32 	%r40, %r10, 1;
	and.b32  	%r42, %r17, 2147483644;
	setp.ne.s32 	%p16, %r40, %r42;
	@%p16 bra 	$L__BB0_4;
$L__BB0_17:
	setp.eq.s32 	%p17, %r4, 0;
	@%p17 bra 	$L__BB0_31;
	setp.eq.s32 	%p18, %r4, 1;
	@%p18 bra 	$L__BB0_26;
	setp.ge.u32 	%p19, %r42, %r1;
	cvt.u64.u32 	%rd26, %r42;
	setp.gt.u64 	%p20, %rd3, %rd26;
	and.pred  	%p21, %p19, %p20;
	mul.wide.u32 	%rd28, %r42, 24;
	add.s64 	%rd9, %rd1, %rd28;
	@%p21 bra 	$L__BB0_21;
	ld.global.f64 	%fd162, [%rd9];
	ld.shared.f64 	%fd221, [%r3];
	sub.f64 	%fd222, %fd162, %fd221;
	ld.global.f64 	%fd163, [%rd9+8];
	ld.shared.f64 	%fd220, [%r3+8];
	sub.f64 	%fd223, %fd163, %fd220;
	ld.global.f64 	%fd224, [%rd9+16];
	bra.uni 	$L__BB0_22;
$L__BB0_21:
	sub.s32 	%r27, %r42, %r1;
	mov.u32 	%r28, s;
	mad.lo.s32 	%r29, %r27, 24, %r28;
	ld.shared.f64 	%fd164, [%r29];
	ld.shared.f64 	%fd221, [%r3];
	sub.f64 	%fd222, %fd164, %fd221;
	ld.shared.f64 	%fd165, [%r29+8];
	ld.shared.f64 	%fd220, [%r3+8];
	sub.f64 	%fd223, %fd165, %fd220;
	ld.shared.f64 	%fd224, [%r29+16];
$L__BB0_22:
	sub.f64 	%fd166, %fd224, %fd1;
	fma.rn.f64 	%fd167, %fd222, %fd222, 0d20CA2FE76A3F9475;
	fma.rn.f64 	%fd168, %fd223, %fd223, %fd167;
	fma.rn.f64 	%fd169, %fd166, %fd166, %fd168;
	rsqrt.approx.f64 	%fd170, %fd169;
	mul.f64 	%fd171, %fd170, %fd170;
	mul.f64 	%fd172, %fd170, %fd171;
	fma.rn.f64 	%fd80, %fd222, %fd172, %fd239;
	fma.rn.f64 	%fd81, %fd223, %fd172, %fd238;
	fma.rn.f64 	%fd82, %fd166, %fd172, %fd237;
	add.s32 	%r31, %r42, 1;
	setp.le.u32 	%p22, %r1, %r31;
	cvt.u64.u32 	%rd29, %r31;
	setp.gt.u64 	%p23, %rd3, %rd29;
	and.pred  	%p24, %p22, %p23;
	@%p24 bra 	$L__BB0_24;
	ld.global.f64 	%fd225, [%rd9+24];
	ld.global.f64 	%fd226, [%rd9+32];
	ld.global.f64 	%fd227, [%rd9+40];
	bra.uni 	$L__BB0_25;
$L__BB0_24:
	sub.s32 	%r32, %r42, %r1;
	mov.u32 	%r33, s;
	mad.lo.s32 	%r34, %r32, 24, %r33;
	ld.shared.f64 	%fd225, [%r34+24];
	ld.shared.f64 	%fd226, [%r34+32];
	ld.shared.f64 	%fd227, [%r34+40];
$L__BB0_25:
	sub.f64 	%fd173, %fd226, %fd220;
	sub.f64 	%fd174, %fd225, %fd221;
	sub.f64 	%fd175, %fd227, %fd1;
	fma.rn.f64 	%fd176, %fd174, %fd174, 0d20CA2FE76A3F9475;
	fma.rn.f64 	%fd177, %fd173, %fd173, %fd176;
	fma.rn.f64 	%fd178, %fd175, %fd175, %fd177;
	rsqrt.approx.f64 	%fd179, %fd178;
	mul.f64 	%fd180, %fd179, %fd179;
	mul.f64 	%fd181, %fd179, %fd180;
	fma.rn.f64 	%fd239, %fd174, %fd181, %fd80;
	fma.rn.f64 	%fd238, %fd173, %fd181, %fd81;
	fma.rn.f64 	%fd237, %fd175, %fd181, %fd82;
	add.s32 	%r42, %r42, 2;
$L__BB0_26:
	and.b32  	%r35, %r17, 1;
	setp.eq.b32 	%p25, %r35, 1;
	not.pred 	%p26, %p25;
	@%p26 bra 	$L__BB0_31;
	setp.ge.u32 	%p27, %r42, %r1;
	cvt.u64.u32 	%rd10, %r42;
	setp.gt.u64 	%p28, %rd3, %rd10;
	and.pred  	%p29, %p27, %p28;
	@%p29 bra 	$L__BB0_29;
	mad.lo.s64 	%rd32, %rd10, 24, %rd1;
	ld.global.f64 	%fd182, [%rd32];
	ld.shared.f64 	%fd183, [%r3];
	sub.f64 	%fd234, %fd182, %fd183;
	ld.global.f64 	%fd184, [%rd32+8];
	ld.shared.f64 	%fd185, [%r3+8];
	sub.f64 	%fd235, %fd184, %fd185;
	ld.global.f64 	%fd236, [%rd32+16];
	bra.uni 	$L__BB0_30;
$L__BB0_29:
	sub.s32 	%r36, %r42, %r1;
	mov.u32 	%r37, s;
	mad.lo.s32 	%r38, %r36, 24, %r37;
	ld.shared.f64 	%fd186, [%r38];
	ld.shared.f64 	%fd187, [%r3];
	sub.f64 	%fd234, %fd186, %fd187;
	ld.shared.f64 	%fd188, [%r38+8];
	ld.shared.f64 	%fd189, [%r3+8];
	sub.f64 	%fd235, %fd188, %fd189;
	ld.shared.f64 	%fd236, [%r38+16];
$L__BB0_30:
	sub.f64 	%fd190, %fd236, %fd1;
	fma.rn.f64 	%fd191, %fd234, %fd234, 0d20CA2FE76A3F9475;
	fma.rn.f64 	%fd192, %fd235, %fd235, %fd191;
	fma.rn.f64 	%fd193, %fd190, %fd190, %fd192;
	rsqrt.approx.f64 	%fd194, %fd193;
	mul.f64 	%fd195, %fd194, %fd194;
	mul.f64 	%fd196, %fd194, %fd195;
	fma.rn.f64 	%fd239, %fd234, %fd196, %fd239;
	fma.rn.f64 	%fd238, %fd235, %fd196, %fd238;
	fma.rn.f64 	%fd237, %fd190, %fd196, %fd237;
$L__BB0_31:
	ld.param.u64 	%rd35, [_Z19computeForcesKerneliPK7double3PS__param_2];
	cvta.to.global.u64 	%rd33, %rd35;
	mad.lo.s64 	%rd34, %rd2, 24, %rd33;
	st.global.f64 	[%rd34], %fd239;
	st.global.f64 	[%rd34+8], %fd238;
	st.global.f64 	[%rd34+16], %fd237;
$L__BB0_32:
	ret;

}


// ===== COMPILED SASS (sm_100) =====

	.target	sm_100

	.elftype	@"ET_EXEC"


//--------------------- .note.nv.tkinfo           --------------------------
	.section	.note.nv.tkinfo,"",@"SHT_NOTE"
	.sectionflags	@"SHF_NOTE_NV_TKINFO"
	.tkinfo
        /*0018*/ 	.word	0x00000002
        /*0030*/ 	.string	""
        /*0030*/ 	.string	"ptxas"
        /*0030*/ 	.string	"Cuda compilation tools, release 13.0, V13.0.88"
        /*0030*/ 	.string	"Build cuda_13.0.r13.0/compiler.36424714_0"
        /*0030*/ 	.string	"-arch sm_100 -m 64 "



//--------------------- .note.nv.cuinfo           --------------------------
	.section	.note.nv.cuinfo,"",@"SHT_NOTE"
	.sectionflags	@"SHF_NOTE_NV_CUINFO"
        /*0018*/ 	.short	0x0002
        /*001a*/ 	.short	0x0064
        /*001c*/ 	.short	0x0082
	.zero		2


//--------------------- .nv.info                  --------------------------
	.section	.nv.info,"",@"SHT_CUDA_INFO"
	.align	4


	//----- nvinfo : EIATTR_REGCOUNT
	.align		4
        /*0000*/ 	.byte	0x04, 0x2f
        /*0002*/ 	.short	(.L_1 - .L_0)
	.align		4
.L_0:
        /*0004*/ 	.word	index@(_Z19computeForcesKerneliPK7double3PS_)
        /*0008*/ 	.word	0x00000020


	//----- nvinfo : EIATTR_FRAME_SIZE
	.align		4
.L_1:
        /*000c*/ 	.byte	0x04, 0x11
        /*000e*/ 	.short	(.L_3 - .L_2)
	.align		4
.L_2:
        /*0010*/ 	.word	index@($__internal_0_$__cuda_sm20_drsqrt_f64_slowpath_v2)
        /*0014*/ 	.word	0x00000000


	//----- nvinfo : EIATTR_FRAME_SIZE
	.align		4
.L_3:
        /*0018*/ 	.byte	0x04, 0x11
        /*001a*/ 	.short	(.L_5 - .L_4)
	.align		4
.L_4:
        /*001c*/ 	.word	index@(_Z19computeForcesKerneliPK7double3PS_)
        /*0020*/ 	.word	0x00000000


	//----- nvinfo : EIATTR_MIN_STACK_SIZE
	.align		4
.L_5:
        /*0024*/ 	.byte	0x04, 0x12
        /*0026*/ 	.short	(.L_7 - .L_6)
	.align		4
.L_6:
        /*0028*/ 	.word	index@(_Z19computeForcesKerneliPK7double3PS_)
        /*002c*/ 	.word	0x00000000
.L_7:


//--------------------- .nv.compat                --------------------------
	.section	.nv.compat,"",@"SHT_CUDA_COMPAT_INFO"
	.align	4
        /*0000*/ 	.byte	0x02, 0x09, 0x00, 0x00, 0x02, 0x02, 0x01, 0x00, 0x02, 0x05, 0x05, 0x00, 0x03, 0x07, 0x01, 0x01
        /*0010*/ 	.byte	0x02, 0x03, 0x00, 0x00, 0x02, 0x06, 0x01, 0x00, 0x04, 0x0b, 0x08, 0x00, 0x01, 0x00, 0x00, 0x00
        /*0020*/ 	.byte	0x00, 0x00, 0x00, 0x00


//--------------------- .nv.info._Z19computeForcesKerneliPK7double3PS_ --------------------------
	.section	.nv.info._Z19computeForcesKerneliPK7double3PS_,"",@"SHT_CUDA_INFO"
	.sectionflags	@""
	.align	4


	//----- nvinfo : EIATTR_CUDA_API_VERSION
	.align		4
        /*0000*/ 	.byte	0x04, 0x37
        /*0002*/ 	.short	(.L_9 - .L_8)
.L_8:
        /*0004*/ 	.word	0x00000082


	//----- nvinfo : EIATTR_KPARAM_INFO
	.align		4
.L_9:
        /*0008*/ 	.byte	0x04, 0x17
        /*000a*/ 	.short	(.L_11 - .L_10)
.L_10:
        /*000c*/ 	.word	0x00000000
        /*0010*/ 	.short	0x0002
        /*0012*/ 	.short	0x0010
        /*0014*/ 	.byte	0x00, 0xf5, 0x21, 0x00


	//----- nvinfo : EIATTR_KPARAM_INFO
	.align		4
.L_11:
        /*0018*/ 	.byte	0x04, 0x17
        /*001a*/ 	.short	(.L_13 - .L_12)
.L_12:
        /*001c*/ 	.word	0x00000000
        /*0020*/ 	.short	0x0001
        /*0022*/ 	.short	0x0008
        /*0024*/ 	.byte	0x00, 0xf5, 0x21, 0x00


	//----- nvinfo : EIATTR_KPARAM_INFO
	.align		4
.L_13:
        /*0028*/ 	.byte	0x04, 0x17
        /*002a*/ 	.short	(.L_15 - .L_14)
.L_14:
        /*002c*/ 	.word	0x00000000
        /*0030*/ 	.short	0x0000
        /*0032*/ 	.short	0x0000
        /*0034*/ 	.byte	0x00, 0xf0, 0x11, 0x00


	//----- nvinfo : EIATTR_SPARSE_MMA_MASK
	.align		4
.L_15:
        /*0038*/ 	.byte	0x03, 0x50
        /*003a*/ 	.short	0x0000


	//----- nvinfo : EIATTR_MAXREG_COUNT
	.align		4
        /*003c*/ 	.byte	0x03, 0x1b
        /*003e*/ 	.short	0x00ff


	//----- nvinfo : EIATTR_NUM_BARRIERS
	.align		4
        /*0040*/ 	.byte	0x02, 0x4c
        /*0042*/ 	.byte	0x01
	.zero		1


	//----- nvinfo : EIATTR_MERCURY_ISA_VERSION
	.align		4
        /*0044*/ 	.byte	0x03, 0x5f
        /*0046*/ 	.short	0x0101


	//----- nvinfo : EIATTR_VRC_CTA_INIT_COUNT
	.align		4
        /*0048*/ 	.byte	0x02, 0x4a
	.zero		1
	.zero		1


	//----- nvinfo : EIATTR_EXIT_INSTR_OFFSETS
	.align		4
        /*004c*/ 	.byte	0x04, 0x1c
        /*004e*/ 	.short	(.L_17 - .L_16)


	//   ....[0]....
.L_16:
        /*0050*/ 	.word	0x000000d0


	//   ....[1]....
        /*0054*/ 	.word	0x00001b20


	//----- nvinfo : EIATTR_CRS_STACK_SIZE
	.align		4
.L_17:
        /*0058*/ 	.byte	0x04, 0x1e
        /*005a*/ 	.short	(.L_19 - .L_18)
.L_18:
        /*005c*/ 	.word	0x00000000


	//----- nvinfo : EIATTR_CBANK_PARAM_SIZE
	.align		4
.L_19:
        /*0060*/ 	.byte	0x03, 0x19
        /*0062*/ 	.short	0x0018


	//----- nvinfo : EIATTR_PARAM_CBANK
	.align		4
        /*0064*/ 	.byte	0x04, 0x0a
        /*0066*/ 	.short	(.L_21 - .L_20)
	.align		4
.L_20:
        /*0068*/ 	.word	index@(.nv.constant0._Z19computeForcesKerneliPK7double3PS_)
        /*006c*/ 	.short	0x0380
        /*006e*/ 	.short	0x0018


	//----- nvinfo : EIATTR_SW_WAR
	.align		4
.L_21:
        /*0070*/ 	.byte	0x04, 0x36
        /*0072*/ 	.short	(.L_23 - .L_22)
.L_22:
        /*0074*/ 	.word	0x00000008
.L_23:


//--------------------- .nv.callgraph             --------------------------
	.section	.nv.callgraph,"",@"SHT_CUDA_CALLGRAPH"
	.align	4
	.sectionentsize	8
	.align		4
        /*0000*/ 	.word	0x00000000
	.align		4
        /*0004*/ 	.word	0xffffffff
	.align		4
        /*0008*/ 	.word	0x00000000
	.align		4
        /*000c*/ 	.word	0xfffffffe
	.align		4
        /*0010*/ 	.word	0x00000000
	.align		4
        /*0014*/ 	.word	0xfffffffd
	.align		4
        /*0018*/ 	.word	0x00000000
	.align		4
        /*001c*/ 	.word	0xfffffffc


//--------------------- .text._Z19computeForcesKerneliPK7double3PS_ --------------------------
	.section	.text._Z19computeForcesKerneliPK7double3PS_,"ax",@progbits
	.align	128
        .global         _Z19computeForcesKerneliPK7double3PS_
        .type           _Z19computeForcesKerneliPK7double3PS_,@function
        .size           _Z19computeForcesKerneliPK7double3PS_,(.L_x_23 - _Z19computeForcesKerneliPK7double3PS_)
        .other          _Z19computeForcesKerneliPK7double3PS_,@"STO_CUDA_ENTRY STV_DEFAULT"
_Z19computeForcesKerneliPK7double3PS_:
.text._Z19computeForcesKerneliPK7double3PS_:
[----:B------:R-:W-:Y:S01]  /*0000*/  LDC R1, c[0x0][0x37c] ;  /* 0x0000df00ff017b82 */ /* 0x000fe20000000800 */
[----:B------:R-:W0:Y:S07]  /*0010*/  S2R R0, SR_TID.X ;  /* 0x0000000000007919 */ /* 0x000e2e0000002100 */
[----:B------:R-:W1:Y:S01]  /*0020*/  S2UR UR6, SR_CTAID.X ;  /* 0x00000000000679c3 */ /* 0x000e620000002500 */
[----:B------:R-:W1:Y:S01]  /*0030*/  LDCU UR7, c[0x0][0x360] ;  /* 0x00006c00ff0777ac */ /* 0x000e620008000800 */
[----:B------:R-:W2:Y:S02]  /*0040*/  LDCU UR14, c[0x0][0x380] ;  /* 0x00007000ff0e77ac */ /* 0x000ea40008000800 */
[----:B--2---:R-:W-:-:S02]  /*0050*/  USHF.R.S32.HI UR4, URZ, 0x1f, UR14 ;  /* 0x0000001fff047899 */ /* 0x004fc4000801140e */
[----:B-1----:R-:W-:-:S04]  /*0060*/  UIMAD UR6, UR6, UR7, URZ ;  /* 0x00000007060672a4 */ /* 0x002fc8000f8e02ff */
[----:B------:R-:W-:Y:S02]  /*0070*/  UIADD3 UR7, UP0, UPT, UR6, UR7, URZ ;  /* 0x0000000706077290 */ /* 0x000fe4000ff1e0ff */
[----:B0-----:R-:W-:Y:S02]  /*0080*/  IADD3 R3, P1, PT, R0, UR6, RZ ;  /* 0x0000000600037c10 */ /* 0x001fe4000ff3e0ff */
[----:B------:R-:W-:Y:S02]  /*0090*/  UIADD3.X UR15, UPT, UPT, URZ, URZ, URZ, UP0, !UPT ;  /* 0x000000ffff0f7290 */ /* 0x000fe400087fe4ff */
[----:B------:R-:W-:Y:S01]  /*00a0*/  ISETP.GE.U32.AND P0, PT, R3, UR14, PT ;  /* 0x0000000e03007c0c */ /* 0x000fe2000bf06070 */
[----:B------:R-:W-:-:S05]  /*00b0*/  IMAD.X R2, RZ, RZ, RZ, P1 ;  /* 0x000000ffff027224 */ /* 0x000fca00008e06ff */
[----:B------:R-:W-:-:S13]  /*00c0*/  ISETP.GE.U32.AND.EX P0, PT, R2, UR4, PT, P0 ;  /* 0x0000000402007c0c */ /* 0x000fda000bf06100 */
[----:B------:R-:W-:Y:S05]  /*00d0*/  @P0 EXIT ;  /* 0x000000000000094d */ /* 0x000fea0003800000 */
[----:B------:R-:W0:Y:S01]  /*00e0*/  LDC.64 R4, c[0x0][0x388] ;  /* 0x0000e200ff047b82 */ /* 0x000e220000000a00 */
[----:B------:R-:W1:Y:S01]  /*00f0*/  LDCU.64 UR12, c[0x0][0x358] ;  /* 0x00006b00ff0c77ac */ /* 0x000e620008000a00 */
[----:B------:R-:W-:Y:S02]  /*0100*/  IMAD R7, R2, 0x18, RZ ;  /* 0x0000001802077824 */ /* 0x000fe400078e02ff */
[----:B0-----:R-:W-:-:S04]  /*0110*/  IMAD.WIDE.U32 R4, R3, 0x18, R4 ;  /* 0x0000001803047825 */ /* 0x001fc800078e0004 */
[----:B------:R-:W-:-:S05]  /*0120*/  IMAD.IADD R5, R5, 0x1, R7 ;  /* 0x0000000105057824 */ /* 0x000fca00078e0207 */
[----:B-1----:R-:W2:Y:S04]  /*0130*/  LDG.E.64 R6, desc[UR12][R4.64] ;  /* 0x0000000c04067981 */ /* 0x002ea8000c1e1b00 */
[----:B------:R-:W3:Y:S04]  /*0140*/  LDG.E.64 R10, desc[UR12][R4.64+0x8] ;  /* 0x0000080c040a7981 */ /* 0x000ee8000c1e1b00 */
[----:B------:R-:W4:Y:S01]  /*0150*/  LDG.E.64 R12, desc[UR12][R4.64+0x10] ;  /* 0x0000100c040c7981 */ /* 0x000f22000c1e1b00 */
[----:B------:R-:W0:Y:S01]  /*0160*/  S2UR UR5, SR_CgaCtaId ;  /* 0x00000000000579c3 */ /* 0x000e220000008800 */
[----:B------:R-:W-:Y:S01]  /*0170*/  UMOV UR4, 0x400 ;  /* 0x0000040000047882 */ /* 0x000fe20000000000 */
[----:B------:R-:W-:Y:S01]  /*0180*/  UISETP.GE.AND UP0, UPT, UR14, 0x1, UPT ;  /* 0x000000010e00788c */ /* 0x000fe2000bf06270 */
[----:B------:R-:W-:-:S02]  /*0190*/  CS2R R14, SRZ ;  /* 0x00000000000e7805 */ /* 0x000fc4000001ff00 */
[----:B------:R-:W-:Y:S01]  /*01a0*/  CS2R R16, SRZ ;  /* 0x0000000000107805 */ /* 0x000fe2000001ff00 */
[----:B0-----:R-:W-:-:S06]  /*01b0*/  ULEA UR5, UR5, UR4, 0x18 ;  /* 0x0000000405057291 */ /* 0x001fcc000f8ec0ff */
[----:B------:R-:W-:-:S04]  /*01c0*/  IMAD.U32 R9, RZ, RZ, UR5 ;  /* 0x00000005ff097e24 */ /* 0x000fc8000f8e00ff */
[----:B------:R-:W-:Y:S01]  /*01d0*/  IMAD R0, R0, 0x18, R9 ;  /* 0x0000001800007824 */ /* 0x000fe200078e0209 */
[----:B------:R-:W-:-:S04]  /*01e0*/  CS2R R8, SRZ ;  /* 0x0000000000087805 */ /* 0x000fc8000001ff00 */
[----:B--2---:R0:W-:Y:S04]  /*01f0*/  STS.64 [R0], R6 ;  /* 0x0000000600007388 */ /* 0x0041e80000000a00 */
[----:B---3--:R0:W-:Y:S04]  /*0200*/  STS.64 [R0+0x8], R10 ;  /* 0x0000080a00007388 */ /* 0x0081e80000000a00 */
[----:B----4-:R0:W-:Y:S01]  /*0210*/  STS.64 [R0+0x10], R12 ;  /* 0x0000100c00007388 */ /* 0x0101e20000000a00 */
[----:B------:R-:W-:Y:S06]  /*0220*/  BAR.SYNC.DEFER_BLOCKING 0x0 ;  /* 0x0000000000007b1d */ /* 0x000fec0000010000 */
[----:B------:R-:W-:Y:S05]  /*0230*/  BRA.U !UP0, `(.L_x_0) ;  /* 0x00000019081c7547 */ /* 0x000fea000b800000 */
[----:B0-----:R0:W1:Y:S01]  /*0240*/  LDS.64 R6, [R0+0x10] ;  /* 0x0000100000067984 */ /* 0x0010620000000a00 */
[----:B------:R-:W-:Y:S01]  /*0250*/  UISETP.GE.U32.AND UP0, UPT, UR14, 0x4, UPT ;  /* 0x000000040e00788c */ /* 0x000fe2000bf06070 */
[----:B------:R-:W-:Y:S02]  /*0260*/  CS2R R16, SRZ ;  /* 0x0000000000107805 */ /* 0x000fe4000001ff00 */
[----:B------:R-:W-:Y:S02]  /*0270*/  CS2R R14, SRZ ;  /* 0x00000000000e7805 */ /* 0x000fe4000001ff00 */
[----:B------:R-:W-:Y:S01]  /*0280*/  CS2R R8, SRZ ;  /* 0x0000000000087805 */ /* 0x000fe2000001ff00 */
[----:B------:R-:W-:Y:S01]  /*0290*/  ULOP3.LUT UR16, UR14, 0x3, URZ, 0xc0, !UPT ;  /* 0x000000030e107892 */ /* 0x000fe2000f8ec0ff */
[----:B------:R-:W-:Y:S02]  /*02a0*/  UMOV UR4, URZ ;  /* 0x000000ff00047c82 */ /* 0x000fe40008000000 */
[----:B0-----:R-:W-:Y:S09]  /*02b0*/  BRA.U !UP0, `(.L_x_1) ;  /* 0x0000000d08507547 */ /* 0x001ff2000b800000 */
[----:B------:R-:W0:Y:S01]  /*02c0*/  LDCU.64 UR8, c[0x0][0x388] ;  /* 0x00007100ff0877ac */ /* 0x000e220008000a00 */
[----:B------:R-:W-:Y:S01]  /*02d0*/  CS2R R16, SRZ ;  /* 0x0000000000107805 */ /* 0x000fe2000001ff00 */
[----:B------:R-:W-:Y:S01]  /*02e0*/  UIMAD UR5, UR6, -0x18, UR5 ;  /* 0xffffffe8060578a4 */ /* 0x000fe2000f8e0205 */
[----:B------:R-:W2:Y:S03]  /*02f0*/  LDCU UR19, c[0x0][0x380] ;  /* 0x00007000ff1377ac */ /* 0x000ea60008000800 */
[----:B------:R-:W-:Y:S01]  /*0300*/  UIADD3 UR10, UPT, UPT, UR5, 0x30, URZ ;  /* 0x00000030050a7890 */ /* 0x000fe2000fffe0ff */
[----:B------:R-:W-:Y:S01]  /*0310*/  UMOV UR4, URZ ;  /* 0x000000ff00047c82 */ /* 0x000fe20008000000 */
[----:B------:R-:W-:Y:S01]  /*0320*/  UMOV UR18, 0x3 ;  /* 0x0000000300127882 */ /* 0x000fe20000000000 */
[----:B------:R-:W-:Y:S01]  /*0330*/  UMOV UR5, URZ ;  /* 0x000000ff00057c82 */ /* 0x000fe20008000000 */
[----:B0-----:R-:W-:-:S04]  /*0340*/  UIADD3 UR11, UP0, UPT, UR8, 0x30, URZ ;  /* 0x00000030080b7890 */ /* 0x001fc8000ff1e0ff */
[----:B--2---:R-:W-:-:S12]  /*0350*/  UIADD3.X UR9, UPT, UPT, URZ, UR9, URZ, UP0, !UPT ;  /* 0x00000009ff097290 */ /* 0x004fd800087fe4ff */
.L_x_10:
[----:B------:R-:W-:Y:S01]  /*0360*/  UIADD3 UR8, UP0, UPT, UR18, -0x3, URZ ;  /* 0xfffffffd12087890 */ /* 0x000fe2000ff1e0ff */
[----:B------:R-:W-:Y:S01]  /*0370*/  IMAD.U32 R11, RZ, RZ, UR9 ;  /* 0x00000009ff0b7e24 */ /* 0x000fe2000f8e00ff */
[----:B------:R-:W-:Y:S01]  /*0380*/  MOV R5, UR9 ;  /* 0x0000000900057c02 */ /* 0x000fe20008000f00 */
[----:B------:R-:W-:Y:S01]  /*0390*/  IMAD.U32 R25, RZ, RZ, UR9 ;  /* 0x00000009ff197e24 */ /* 0x000fe2000f8e00ff */
[----:B------:R-:W-:Y:S01]  /*03a0*/  UIADD3.X UR17, UPT, UPT, UR5, -0x1, URZ, UP0, !UPT ;  /* 0xffffffff05117890 */ /* 0x000fe200087fe4ff */
[----:B------:R-:W-:Y:S01]  /*03b0*/  LDS.64 R18, [R0] ;  /* 0x0000000000127984 */ /* 0x000fe20000000a00 */
[----:B------:R-:W-:-:S03]  /*03c0*/  UISETP.GT.U32.AND UP0, UPT, UR7, UR8, UPT ;  /* 0x000000080700728c */ /* 0x000fc6000bf04070 */
[----:B------:R-:W-:Y:S01]  /*03d0*/  UMOV UR8, UR11 ;  /* 0x0000000b00087c82 */ /* 0x000fe20008000000 */
[----:B------:R-:W-:Y:S01]  /*03e0*/  UISETP.GT.U32.AND.EX UP0, UPT, UR15, UR17, UPT, UP0 ;  /* 0x000000110f00728c */ /* 0x000fe2000bf04100 */
[----:B------:R-:W-:Y:S01]  /*03f0*/  MOV R10, UR8 ;  /* 0x00000008000a7c02 */ /* 0x000fe20008000f00 */
[----:B------:R-:W-:Y:S02]  /*0400*/  LDS.64 R20, [R0+0x8] ;  /* 0x0000080000147984 */ /* 0x000fe40000000a00 */
[----:B------:R-:W-:-:S06]  /*0410*/  UISETP.GT.U32.OR UP0, UPT, UR6, UR4, !UP0 ;  /* 0x000000040600728c */ /* 0x000fcc000c704470 */
[----:B------:R-:W-:-:S13]  /*0420*/  PLOP3.LUT P0, PT, PT, PT, UP0, 0x80, 0x8 ;  /* 0x000000000008781c */ /* 0x000fda0003f0f008 */
[----:B------:R-:W2:Y:S01]  /*0430*/  @P0 LDG.E.64 R10, desc[UR12][R10.64+-0x30] ;  /* 0xffffd00c0a0a0981 */ /* 0x000ea2000c1e1b00 */
[----:B------:R-:W-:-:S03]  /*0440*/  IMAD.U32 R4, RZ, RZ, UR8 ;  /* 0x00000008ff047e24 */ /* 0x000fc6000f8e00ff */
[----:B------:R-:W-:Y:S04]  /*0450*/  @!P0 LDS.64 R12, [UR10+-0x20] ;  /* 0xffffe00aff0c8984 */ /* 0x000fe80008000a00 */
[----:B------:R-:W3:Y:S01]  /*0460*/  @P0 LDG.E.64 R4, desc[UR12][R4.64+-0x28] ;  /* 0xffffd80c04040981 */ /* 0x000ee2000c1e1b00 */
[----:B------:R-:W-:-:S03]  /*0470*/  IMAD.U32 R24, RZ, RZ, UR8 ;  /* 0x00000008ff187e24 */ /* 0x000fc6000f8e00ff */
[----:B------:R-:W0:Y:S04]  /*0480*/  @!P0 LDS.64 R22, [UR10+-0x30] ;  /* 0xffffd00aff168984 */ /* 0x000e280008000a00 */
[----:B------:R-:W1:Y:S01]  /*0490*/  @P0 LDG.E.64 R12, desc[UR12][R24.64+-0x20] ;  /* 0xffffe00c180c0981 */ /* 0x000e62000c1e1b00 */
[----:B------:R-:W-:Y:S01]  /*04a0*/  UMOV UR20, 0x6a3f9475 ;  /* 0x6a3f947500147882 */ /* 0x000fe20000000000 */
[----:B------:R-:W-:Y:S01]  /*04b0*/  UMOV UR21, 0x20ca2fe7 ;  /* 0x20ca2fe700157882 */ /* 0x000fe20000000000 */
[----:B------:R-:W-:Y:S01]  /*04c0*/  MOV R28, RZ ;  /* 0x000000ff001c7202 */ /* 0x000fe20000000f00 */
[----:B------:R-:W-:Y:S01]  /*04d0*/  BSSY.RECONVERGENT B0, `(.L_x_2) ;  /* 0x0000018000007945 */ /* 0x000fe20003800200 */
[----:B0-----:R-:W-:Y:S02]  /*04e0*/  @!P0 DADD R22, R22, -R18 ;  /* 0x0000000016168229 */ /* 0x001fe40000000812 */
[----:B--2---:R-:W-:Y:S01]  /*04f0*/  @P0 DADD R22, -R18, R10 ;  /* 0x0000000012160229 */ /* 0x004fe2000000010a */
[----:B------:R-:W0:Y:S02]  /*0500*/  @!P0 LDS.64 R10, [UR10+-0x28] ;  /* 0xffffd80aff0a8984 */ /* 0x000e240008000a00 */
[----:B0-----:R-:W-:-:S02]  /*0510*/  @!P0 DADD R10, R10, -R20 ;  /* 0x000000000a0a8229 */ /* 0x001fc40000000814 */
[----:B---3--:R-:W-:-:S03]  /*0520*/  @P0 DADD R10, -R20, R4 ;  /* 0x00000000140a0229 */ /* 0x008fc60000000104 */
[----:B------:R-:W-:Y:S02]  /*0530*/  DFMA R4, R22, R22, UR20 ;  /* 0x0000001416047e2b */ /* 0x000fe40008000016 */
[----:B-1----:R-:W-:-:S06]  /*0540*/  DADD R12, -R6, R12 ;  /* 0x00000000060c7229 */ /* 0x002fcc000000010c */
[----:B------:R-:W-:-:S08]  /*0550*/  DFMA R4, R10, R10, R4 ;  /* 0x0000000a0a04722b */ /* 0x000fd00000000004 */
[----:B------:R-:W-:Y:S01]  /*0560*/  DFMA R24, R12, R12, R4 ;  /* 0x0000000c0c18722b */ /* 0x000fe20000000004 */
[----:B------:R-:W-:Y:S02]  /*0570*/  IMAD.MOV.U32 R4, RZ, RZ, 0x0 ;  /* 0x00000000ff047424 */ /* 0x000fe400078e00ff */
[----:B------:R-:W-:-:S03]  /*0580*/  IMAD.MOV.U32 R5, RZ, RZ, 0x3fd80000 ;  /* 0x3fd80000ff057424 */ /* 0x000fc600078e00ff */
[----:B------:R-:W0:Y:S02]  /*0590*/  MUFU.RSQ64H R29, R25 ;  /* 0x00000019001d7308 */ /* 0x000e240000001c00 */
[----:B0-----:R-:W-:-:S08]  /*05a0*/  DMUL R26, R28, R28 ;  /* 0x0000001c1c1a7228 */ /* 0x001fd00000000000 */
[----:B------:R-:W-:-:S08]  /*05b0*/  DFMA R26, R24, -R26, 1 ;  /* 0x3ff00000181a742b */ /* 0x000fd0000000081a */
[----:B------:R-:W-:Y:S02]  /*05c0*/  DFMA R4, R26, R4, 0.5 ;  /* 0x3fe000001a04742b */ /* 0x000fe40000000004 */
[----:B------:R-:W-:-:S08]  /*05d0*/  DMUL R26, R28, R26 ;  /* 0x0000001a1c1a7228 */ /* 0x000fd00000000000 */
[----:B------:R-:W-:Y:S01]  /*05e0*/  DFMA R4, R4, R26, R28 ;  /* 0x0000001a0404722b */ /* 0x000fe2000000001c */
[----:B------:R-:W-:-:S04]  /*05f0*/  IADD3 R26, PT, PT, R25, -0x100000, RZ ;  /* 0xfff00000191a7810 */ /* 0x000fc80007ffe0ff */
[----:B------:R-:W-:-:S13]  /*0600*/  ISETP.GE.U32.AND P0, PT, R26, 0x7fe00000, PT ;  /* 0x7fe000001a00780c */ /* 0x000fda0003f06070 */
[----:B------:R-:W-:Y:S05]  /*0610*/  @!P0 BRA `(.L_x_3) ;  /* 0x00000000000c8947 */ /* 0x000fea0003800000 */
[----:B------:R-:W-:-:S07]  /*0620*/  MOV R4, 0x640 ;  /* 0x0000064000047802 */ /* 0x000fce0000000f00 */
[----:B------:R-:W-:Y:S05]  /*0630*/  CALL.REL.NOINC `($__internal_0_$__cuda_sm20_drsqrt_f64_slowpath_v2) ;  /* 0x00000014003c7944 */ /* 0x000fea0003c00000 */
[----:B------:R-:W-:-:S07]  /*0640*/  IMAD.MOV.U32 R4, RZ, RZ, R24 ;  /* 0x000000ffff047224 */ /* 0x000fce00078e0018 */
.L_x_3:
[----:B------:R-:W-:Y:S05]  /*0650*/  BSYNC.RECONVERGENT B0 ;  /* 0x0000000000007941 */ /* 0x000fea0003800200 */
.L_x_2:
[----:B------:R-:W-:Y:S01]  /*0660*/  UIADD3 UR11, UP0, UPT, UR18, -0x2, URZ ;  /* 0xfffffffe120b7890 */ /* 0x000fe2000ff1e0ff */
[-C--:B------:R-:W-:Y:S01]  /*0670*/  DMUL R24, R4, R4.reuse ;  /* 0x0000000404187228 */ /* 0x080fe20000000000 */
[----:B------:R-:W-:Y:S01]  /*0680*/  IMAD.U32 R26, RZ, RZ, UR8 ;  /* 0x00000008ff1a7e24 */ /* 0x000fe2000f8e00ff */
[----:B------:R-:W-:Y:S01]  /*0690*/  MOV R27, UR9 ;  /* 0x00000009001b7c02 */ /* 0x000fe20008000f00 */
[----:B------:R-:W-:Y:S02]  /*06a0*/  UIADD3.X UR17, UPT, UPT, UR5, -0x1, URZ, UP0, !UPT ;  /* 0xffffffff05117890 */ /* 0x000fe400087fe4ff */
[----:B------:R-:W-:Y:S02]  /*06b0*/  UISETP.GT.U32.AND UP0, UPT, UR7, UR11, UPT ;  /* 0x0000000b0700728c */ /* 0x000fe4000bf04070 */
[----:B------:R-:W-:Y:S01]  /*06c0*/  UIADD3 UR11, UPT, UPT, UR4, 0x1, URZ ;  /* 0x00000001040b7890 */ /* 0x000fe2000fffe0ff */
[----:B------:R-:W-:Y:S01]  /*06d0*/  DMUL R4, R24, R4 ;  /* 0x0000000418047228 */ /* 0x000fe20000000000 */
[----:B------:R-:W-:-:S04]  /*06e0*/  UISETP.GT.U32.AND.EX UP0, UPT, UR15, UR17, UPT, UP0 ;  /* 0x000000110f00728c */ /* 0x000fc8000bf04100 */
[----:B------:R-:W-:-:S03]  /*06f0*/  UISETP.LE.U32.AND UP0, UPT, UR6, UR11, UP0 ;  /* 0x0000000b0600728c */ /* 0x000fc60008703070 */
[----:B------:R-:W-:-:S03]  /*0700*/  DFMA R16, R4, R22, R16 ;  /* 0x000000160410722b */ /* 0x000fc60000000010 */
[----:B------:R-:W-:Y:S01]  /*0710*/  PLOP3.LUT P0, PT, PT, PT, UP0, 0x80, 0x8 ;  /* 0x000000000008781c */ /* 0x000fe20003f0f008 */
[----:B------:R-:W-:Y:S02]  /*0720*/  IMAD.U32 R28, RZ, RZ, UR8 ;  /* 0x00000008ff1c7e24 */ /* 0x000fe4000f8e00ff */
[----:B------:R-:W-:-:S10]  /*0730*/  IMAD.U32 R29, RZ, RZ, UR9 ;  /* 0x00000009ff1d7e24 */ /* 0x000fd4000f8e00ff */
[----:B------:R-:W2:Y:S04]  /*0740*/  @!P0 LDG.E.64 R22, desc[UR12][R26.64+-0x18] ;  /* 0xffffe80c1a168981 */ /* 0x000ea8000c1e1b00 */
[----:B------:R0:W3:Y:S01]  /*0750*/  @!P0 LDG.E.64 R24, desc[UR12][R28.64+-0x10] ;  /* 0xfffff00c1c188981 */ /* 0x0000e2000c1e1b00 */
[----:B------:R-:W-:-:S03]  /*0760*/  DFMA R14, R4, R10, R14 ;  /* 0x0000000a040e722b */ /* 0x000fc6000000000e */
[----:B------:R-:W4:Y:S01]  /*0770*/  @!P0 LDG.E.64 R10, desc[UR12][R26.64+-0x8] ;  /* 0xfffff80c1a0a8981 */ /* 0x000f22000c1e1b00 */
[----:B------:R-:W-:Y:S01]  /*0780*/  UMOV UR20, 0x6a3f9475 ;  /* 0x6a3f947500147882 */ /* 0x000fe20000000000 */
[----:B------:R-:W-:Y:S01]  /*0790*/  UMOV UR21, 0x20ca2fe7 ;  /* 0x20ca2fe700157882 */ /* 0x000fe20000000000 */
[----:B------:R-:W-:Y:S01]  /*07a0*/  DFMA R12, R12, R4, R8 ;  /* 0x000000040c0c722b */ /* 0x000fe20000000008 */
[----:B------:R-:W-:Y:S01]  /*07b0*/  BSSY.RECONVERGENT B0, `(.L_x_4) ;  /* 0x0000019000007945 */ /* 0x000fe20003800200 */
[----:B0-----:R-:W-:Y:S01]  /*07c0*/  MOV R28, RZ ;  /* 0x000000ff001c7202 */ /* 0x001fe20000000f00 */
[----:B------:R-:W2:Y:S04]  /*07d0*/  @P0 LDS.64 R22, [UR10+-0x18] ;  /* 0xffffe80aff160984 */ /* 0x000ea80008000a00 */
[----:B------:R-:W3:Y:S04]  /*07e0*/  @P0 LDS.64 R24, [UR10+-0x10] ;  /* 0xfffff00aff180984 */ /* 0x000ee80008000a00 */
[----:B------:R-:W4:Y:S01]  /*07f0*/  @P0 LDS.64 R10, [UR10+-0x8] ;  /* 0xfffff80aff0a0984 */ /* 0x000f220008000a00 */
[----:B--2---:R-:W-:-:S02]  /*0800*/  DADD R22, R22, -R18 ;  /* 0x0000000016167229 */ /* 0x004fc40000000812 */
[----:B---3--:R-:W-:-:S06]  /*0810*/  DADD R8, R24, -R20 ;  /* 0x0000000018087229 */ /* 0x008fcc0000000814 */
[----:B------:R-:W-:Y:S02]  /*0820*/  DFMA R4, R22, R22, UR20 ;  /* 0x0000001416047e2b */ /* 0x000fe40008000016 */
[----:B----4-:R-:W-:-:S06]  /*0830*/  DADD R10, -R6, R10 ;  /* 0x00000000060a7229 */ /* 0x010fcc000000010a */
        /* <DEDUP_REMOVED lines=16> */
.L_x_5:
[----:B------:R-:W-:Y:S05]  /*0940*/  BSYNC.RECONVERGENT B0 ;  /* 0x0000000000007941 */ /* 0x000fea0003800200 */
.L_x_4:
        /* <DEDUP_REMOVED lines=23> */
[----:B------:R-:W2:Y:S04]  /*0ac0*/  @P0 LDS.64 R16, [UR10] ;  /* 0x0000000aff100984 */ /* 0x000ea80008000a00 */
[----:B------:R-:W3:Y:S04]  /*0ad0*/  @P0 LDS.64 R24, [UR10+0x8] ;  /* 0x0000080aff180984 */ /* 0x000ee80008000a00 */
[----:B------:R-:W4:Y:S01]  /*0ae0*/  @P0 LDS.64 R14, [UR10+0x10] ;  /* 0x0000100aff0e0984 */ /* 0x000f220008000a00 */
        /* <DEDUP_REMOVED lines=20> */
.L_x_7:
[----:B------:R-:W-:Y:S05]  /*0c30*/  BSYNC.RECONVERGENT B0 ;  /* 0x0000000000007941 */ /* 0x000fea0003800200 */
.L_x_6:
[----:B------:R-:W-:Y:S01]  /*0c40*/  UISETP.GT.U32.AND UP0, UPT, UR7, UR18, UPT ;  /* 0x000000120700728c */ /* 0x000fe2000bf04070 */
[----:B------:R-:W-:Y:S01]  /*0c50*/  DMUL R24, R4, R4 ;  /* 0x0000000404187228 */ /* 0x000fe20000000000 */
[----:B------:R-:W-:Y:S01]  /*0c60*/  UIADD3 UR11, UPT, UPT, UR4, 0x3, URZ ;  /* 0x00000003040b7890 */ /* 0x000fe2000fffe0ff */
[----:B------:R-:W-:Y:S01]  /*0c70*/  IMAD.U32 R26, RZ, RZ, UR8 ;  /* 0x00000008ff1a7e24 */ /* 0x000fe2000f8e00ff */
[----:B------:R-:W-:Y:S01]  /*0c80*/  UISETP.GT.U32.AND.EX UP0, UPT, UR15, UR5, UPT, UP0 ;  /* 0x000000050f00728c */ /* 0x000fe2000bf04100 */
[----:B------:R-:W-:-:S03]  /*0c90*/  MOV R27, UR9 ;  /* 0x00000009001b7c02 */ /* 0x000fc60008000f00 */
[----:B------:R-:W-:Y:S01]  /*0ca0*/  UISETP.LE.U32.AND UP0, UPT, UR6, UR11, UP0 ;  /* 0x0000000b0600728c */ /* 0x000fe20008703070 */
[----:B------:R-:W-:-:S05]  /*0cb0*/  DMUL R4, R24, R4 ;  /* 0x0000000418047228 */ /* 0x000fca0000000000 */
[----:B------:R-:W-:-:S13]  /*0cc0*/  PLOP3.LUT P0, PT, PT, PT, UP0, 0x80, 0x8 ;  /* 0x000000000008781c */ /* 0x000fda0003f0f008 */
[----:B------:R-:W2:Y:S01]  /*0cd0*/  @!P0 LDG.E.64 R24, desc[UR12][R26.64+0x18] ;  /* 0x0000180c1a188981 */ /* 0x000ea2000c1e1b00 */
[----:B------:R-:W-:Y:S01]  /*0ce0*/  IMAD.U32 R28, RZ, RZ, UR8 ;  /* 0x00000008ff1c7e24 */ /* 0x000fe2000f8e00ff */
[----:B------:R-:W-:Y:S01]  /*0cf0*/  DFMA R16, R16, R4, R22 ;  /* 0x000000041010722b */ /* 0x000fe20000000016 */
[----:B------:R-:W-:-:S05]  /*0d00*/  IMAD.U32 R29, RZ, RZ, UR9 ;  /* 0x00000009ff1d7e24 */ /* 0x000fca000f8e00ff */
[----:B------:R-:W3:Y:S04]  /*0d10*/  @!P0 LDG.E.64 R22, desc[UR12][R28.64+0x20] ;  /* 0x0000200c1c168981 */ /* 0x000ee8000c1e1b00 */
[----:B------:R-:W2:Y:S04]  /*0d20*/  @P0 LDS.64 R24, [UR10+0x18] ;  /* 0x0000180aff180984 */ /* 0x000ea80008000a00 */
[----:B------:R-:W3:Y:S01]  /*0d30*/  @P0 LDS.64 R22, [UR10+0x20] ;  /* 0x0000200aff160984 */ /* 0x000ee20008000a00 */
[----:B--2---:R-:W-:-:S03]  /*0d40*/  DADD R18, R24, -R18 ;  /* 0x0000000018127229 */ /* 0x004fc60000000812 */
[----:B------:R-:W2:Y:S01]  /*0d50*/  @!P0 LDG.E.64 R24, desc[UR12][R28.64+0x28] ;  /* 0x0000280c1c188981 */ /* 0x000ea2000c1e1b00 */
[----:B------:R-:W-:Y:S01]  /*0d60*/  UMOV UR20, 0x6a3f9475 ;  /* 0x6a3f947500147882 */ /* 0x000fe20000000000 */
[----:B------:R-:W-:Y:S01]  /*0d70*/  UMOV UR21, 0x20ca2fe7 ;  /* 0x20ca2fe700157882 */ /* 0x000fe20000000000 */
[----:B---3--:R-:W-:Y:S02]  /*0d80*/  DADD R20, R22, -R20 ;  /* 0x0000000016147229 */ /* 0x008fe40000000814 */
[----:B------:R-:W-:Y:S02]  /*0d90*/  DFMA R26, R18, R18, UR20 ;  /* 0x00000014121a7e2b */ /* 0x000fe40008000012 */
[-C--:B------:R-:W-:Y:S02]  /*0da0*/  DFMA R8, R12, R4.reuse, R8 ;  /* 0x000000040c08722b */ /* 0x080fe40000000008 */
[----:B------:R-:W-:Y:S01]  /*0db0*/  DFMA R10, R14, R4, R10 ;  /* 0x000000040e0a722b */ /* 0x000fe2000000000a */
[----:B------:R-:W-:-:S02]  /*0dc0*/  IMAD.MOV.U32 R4, RZ, RZ, 0x0 ;  /* 0x00000000ff047424 */ /* 0x000fc400078e00ff */
[----:B------:R-:W-:Y:S01]  /*0dd0*/  IMAD.MOV.U32 R5, RZ, RZ, 0x3fd80000 ;  /* 0x3fd80000ff057424 */ /* 0x000fe200078e00ff */
[----:B------:R-:W-:Y:S01]  /*0de0*/  BSSY.RECONVERGENT B0, `(.L_x_8) ;  /* 0x0000012000007945 */ /* 0x000fe20003800200 */
[----:B------:R-:W2:Y:S02]  /*0df0*/  @P0 LDS.64 R24, [UR10+0x28] ;  /* 0x0000280aff180984 */ /* 0x000ea40008000a00 */
[----:B--2---:R-:W-:Y:S02]  /*0e00*/  DADD R22, -R6, R24 ;  /* 0x0000000006167229 */ /* 0x004fe40000000118 */
[----:B------:R-:W-:-:S08]  /*0e10*/  DFMA R24, R20, R20, R26 ;  /* 0x000000141418722b */ /* 0x000fd0000000001a */
[----:B------:R-:W-:-:S06]  /*0e20*/  DFMA R24, R22, R22, R24 ;  /* 0x000000161618722b */ /* 0x000fcc0000000018 */
[----:B------:R-:W0:Y:S01]  /*0e30*/  MUFU.RSQ64H R27, R25 ;  /* 0x00000019001b7308 */ /* 0x000e220000001c00 */
[----:B------:R-:W-:-:S03]  /*0e40*/  MOV R26, RZ ;  /* 0x000000ff001a7202 */ /* 0x000fc60000000f00 */
[----:B------:R-:W-:-:S03]  /*0e50*/  IADD3 R14, PT, PT, R25, -0x100000, RZ ;  /* 0xfff00000190e7810 */ /* 0x000fc60007ffe0ff */
[----:B0-----:R-:W-:Y:S01]  /*0e60*/  DMUL R12, R26, R26 ;  /* 0x0000001a1a0c7228 */ /* 0x001fe20000000000 */
[----:B------:R-:W-:-:S07]  /*0e70*/  ISETP.GE.U32.AND P0, PT, R14, 0x7fe00000, PT ;  /* 0x7fe000000e00780c */ /* 0x000fce0003f06070 */
[----:B------:R-:W-:-:S08]  /*0e80*/  DFMA R12, R24, -R12, 1 ;  /* 0x3ff00000180c742b */ /* 0x000fd0000000080c */
[----:B------:R-:W-:Y:S02]  /*0e90*/  DFMA R4, R12, R4, 0.5 ;  /* 0x3fe000000c04742b */ /* 0x000fe40000000004 */
[----:B------:R-:W-:-:S08]  /*0ea0*/  DMUL R12, R26, R12 ;  /* 0x0000000c1a0c7228 */ /* 0x000fd00000000000 */
[----:B------:R-:W-:Y:S01]  /*0eb0*/  DFMA R4, R4, R12, R26 ;  /* 0x0000000c0404722b */ /* 0x000fe2000000001a */
[----:B------:R-:W-:Y:S10]  /*0ec0*/  @!P0 BRA `(.L_x_9) ;  /* 0x00000000000c8947 */ /* 0x000ff40003800000 */
[----:B------:R-:W-:-:S07]  /*0ed0*/  MOV R4, 0xef0 ;  /* 0x00000ef000047802 */ /* 0x000fce0000000f00 */
[----:B------:R-:W-:Y:S05]  /*0ee0*/  CALL.REL.NOINC `($__internal_0_$__cuda_sm20_drsqrt_f64_slowpath_v2) ;  /* 0x0000000c00107944 */ /* 0x000fea0003c00000 */
[----:B------:R-:W-:-:S07]  /*0ef0*/  IMAD.MOV.U32 R4, RZ, RZ, R24 ;  /* 0x000000ffff047224 */ /* 0x000fce00078e0018 */
.L_x_9:
[----:B------:R-:W-:Y:S05]  /*0f00*/  BSYNC.RECONVERGENT B0 ;  /* 0x0000000000007941 */ /* 0x000fea0003800200 */
.L_x_8:
[-C--:B------:R-:W-:Y:S01]  /*0f10*/  DMUL R12, R4, R4.reuse ;  /* 0x00000004040c7228 */ /* 0x080fe20000000000 */
[----:B------:R-:W-:Y:S02]  /*0f20*/  UIADD3 UR18, UP0, UPT, UR18, 0x4, URZ ;  /* 0x0000000412127890 */ /* 0x000fe4000ff1e0ff */
[----:B------:R-:W-:Y:S02]  /*0f30*/  UIADD3 UR11, UP1, UPT, UR8, 0x60, URZ ;  /* 0x00000060080b7890 */ /* 0x000fe4000ff3e0ff */
[----:B------:R-:W-:Y:S02]  /*0f40*/  UIADD3 UR4, UPT, UPT, UR4, 0x4, URZ ;  /* 0x0000000404047890 */ /* 0x000fe4000fffe0ff */
[----:B------:R-:W-:Y:S01]  /*0f50*/  ULOP3.LUT UR8, UR19, 0x7ffffffc, URZ, 0xc0, !UPT ;  /* 0x7ffffffc13087892 */ /* 0x000fe2000f8ec0ff */
[----:B------:R-:W-:Y:S01]  /*0f60*/  DMUL R12, R12, R4 ;  /* 0x000000040c0c7228 */ /* 0x000fe20000000000 */
[----:B------:R-:W-:Y:S02]  /*0f70*/  UIADD3.X UR5, UPT, UPT, URZ, UR5, URZ, UP0, !UPT ;  /* 0x00000005ff057290 */ /* 0x000fe400087fe4ff */
[----:B------:R-:W-:-:S02]  /*0f80*/  UISETP.NE.AND UP0, UPT, UR4, UR8, UPT ;  /* 0x000000080400728c */ /* 0x000fc4000bf05270 */
[----:B------:R-:W-:Y:S02]  /*0f90*/  UIADD3 UR10, UPT, UPT, UR10, 0x60, URZ ;  /* 0x000000600a0a7890 */ /* 0x000fe4000fffe0ff */
[----:B------:R-:W-:Y:S01]  /*0fa0*/  UIADD3.X UR9, UPT, UPT, URZ, UR9, URZ, UP1, !UPT ;  /* 0x00000009ff097290 */ /* 0x000fe20008ffe4ff */
[-C--:B------:R-:W-:Y:S02]  /*0fb0*/  DFMA R14, R20, R12.reuse, R8 ;  /* 0x0000000c140e722b */ /* 0x080fe40000000008 */
[-C--:B------:R-:W-:Y:S02]  /*0fc0*/  DFMA R16, R18, R12.reuse, R16 ;  /* 0x0000000c1210722b */ /* 0x080fe40000000010 */
[----:B------:R-:W-:Y:S01]  /*0fd0*/  DFMA R8, R22, R12, R10 ;  /* 0x0000000c1608722b */ /* 0x000fe2000000000a */
[----:B------:R-:W-:Y:S10]  /*0fe0*/  BRA.U UP0, `(.L_x_10) ;  /* 0xfffffff100dc7547 */ /* 0x000ff4000b83ffff */
[----:B------:R-:W-:-:S05]  /*0ff0*/  UMOV UR4, UR8 ;  /* 0x0000000800047c82 */ /* 0x000fca0008000000 */
.L_x_1:
[----:B------:R-:W-:-:S09]  /*1000*/  UISETP.NE.AND UP0, UPT, UR16, URZ, UPT ;  /* 0x000000ff1000728c */ /* 0x000fd2000bf05270 */
[----:B------:R-:W-:Y:S05]  /*1010*/  BRA.U !UP0, `(.L_x_0) ;  /* 0x0000000908a47547 */ /* 0x000fea000b800000 */
[----:B------:R-:W-:-:S09]  /*1020*/  UISETP.NE.AND UP0, UPT, UR16, 0x1, UPT ;  /* 0x000000011000788c */ /* 0x000fd2000bf05270 */
[----:B------:R-:W-:Y:S05]  /*1030*/  BRA.U !UP0, `(.L_x_11) ;  /* 0x0000000508b07547 */ /* 0x000fea000b800000 */
[----:B------:R-:W0:Y:S01]  /*1040*/  LDCU.64 UR8, c[0x0][0x388] ;  /* 0x00007100ff0877ac */ /* 0x000e220008000a00 */
[----:B------:R-:W2:Y:S01]  /*1050*/  LDS.64 R10, [R0] ;  /* 0x00000000000a7984 */ /* 0x000ea20000000a00 */
[----:B------:R-:W-:-:S03]  /*1060*/  UISETP.GT.U32.AND UP0, UPT, UR7, UR4, UPT ;  /* 0x000000040700728c */ /* 0x000fc6000bf04070 */
[----:B------:R-:W-:Y:S01]  /*1070*/  LDS.64 R12, [R0+0x8] ;  /* 0x00000800000c7984 */ /* 0x000fe20000000a00 */
[----:B------:R-:W-:-:S04]  /*1080*/  UISETP.GT.U32.AND.EX UP0, UPT, UR15, URZ, UPT, UP0 ;  /* 0x000000ff0f00728c */ /* 0x000fc8000bf04100 */
[----:B------:R-:W-:-:S06]  /*1090*/  UISETP.GE.U32.AND UP0, UPT, UR4, UR6, UP0 ;  /* 0x000000060400728c */ /* 0x000fcc0008706070 */
[----:B------:R-:W-:Y:S01]  /*10a0*/  PLOP3.LUT P0, PT, PT, PT, UP0, 0x80, 0x8 ;  /* 0x000000000008781c */ /* 0x000fe20003f0f008 */
[----:B0-----:R-:W-:-:S06]  /*10b0*/  UIMAD.WIDE.U32 UR8, UR4, 0x18, UR8 ;  /* 0x00000018040878a5 */ /* 0x001fcc000f8e0008 */
[----:B------:R-:W-:Y:S01]  /*10c0*/  IMAD.U32 R18, RZ, RZ, UR8 ;  /* 0x00000008ff127e24 */ /* 0x000fe2000f8e00ff */
[----:B------:R-:W-:-:S06]  /*10d0*/  MOV R19, UR9 ;  /* 0x0000000900137c02 */ /* 0x000fcc0008000f00 */
[----:B------:R-:W1:Y:S01]  /*10e0*/  @!P0 LDG.E.64 R18, desc[UR12][R18.64+0x10] ;  /* 0x0000100c12128981 */ /* 0x000e62000c1e1b00 */
[----:B------:R-:W-:Y:S01]  /*10f0*/  IMAD.U32 R22, RZ, RZ, UR8 ;  /* 0x00000008ff167e24 */ /* 0x000fe2000f8e00ff */
[----:B------:R-:W-:Y:S01]  /*1100*/  MOV R20, UR8 ;  /* 0x0000000800147c02 */ /* 0x000fe20008000f00 */
[----:B------:R-:W-:Y:S02]  /*1110*/  IMAD.U32 R23, RZ, RZ, UR9 ;  /* 0x00000009ff177e24 */ /* 0x000fe4000f8e00ff */
[----:B------:R-:W-:-:S04]  /*1120*/  IMAD.U32 R21, RZ, RZ, UR9 ;  /* 0x00000009ff157e24 */ /* 0x000fc8000f8e00ff */
[----:B------:R-:W2:Y:S04]  /*1130*/  @!P0 LDG.E.64 R22, desc[UR12][R22.64] ;  /* 0x0000000c16168981 */ /* 0x000ea8000c1e1b00 */
[----:B------:R-:W3:Y:S01]  /*1140*/  @!P0 LDG.E.64 R20, desc[UR12][R20.64+0x8] ;  /* 0x0000080c14148981 */ /* 0x000ee2000c1e1b00 */
[----:B------:R-:W0:Y:S01]  /*1150*/  @UP0 S2UR UR11, SR_CgaCtaId ;  /* 0x00000000000b09c3 */ /* 0x000e220000008800 */
[----:B------:R-:W-:Y:S01]  /*1160*/  @UP0 UMOV UR10, 0x400 ;  /* 0x00000400000a0882 */ /* 0x000fe20000000000 */
[----:B------:R-:W-:Y:S01]  /*1170*/  @UP0 UIADD3 UR5, UPT, UPT, -UR6, UR4, URZ ;  /* 0x0000000406050290 */ /* 0x000fe2000fffe1ff */
[----:B------:R-:W-:Y:S01]  /*1180*/  IMAD.MOV.U32 R28, RZ, RZ, RZ ;  /* 0x000000ffff1c7224 */ /* 0x000fe200078e00ff */
[----:B------:R-:W-:Y:S01]  /*1190*/  BSSY.RECONVERGENT B0, `(.L_x_12) ;  /* 0x000001e000007945 */ /* 0x000fe20003800200 */
[----:B0-----:R-:W-:-:S03]  /*11a0*/  @UP0 ULEA UR10, UR11, UR10, 0x18 ;  /* 0x0000000a0b0a0291 */ /* 0x001fc6000f8ec0ff */
[----:B------:R-:W-:Y:S01]  /*11b0*/  UMOV UR11, 0x20ca2fe7 ;  /* 0x20ca2fe7000b7882 */ /* 0x000fe20000000000 */
[----:B------:R-:W-:-:S03]  /*11c0*/  @UP0 UIMAD UR5, UR5, 0x18, UR10 ;  /* 0x00000018050508a4 */ /* 0x000fc6000f8e020a */
[----:B------:R-:W-:-:S06]  /*11d0*/  UMOV UR10, 0x6a3f9475 ;  /* 0x6a3f9475000a7882 */ /* 0x000fcc0000000000 */
[----:B------:R-:W0:Y:S04]  /*11e0*/  @P0 LDS.64 R4, [UR5] ;  /* 0x00000005ff040984 */ /* 0x000e280008000a00 */
[----:B------:R-:W4:Y:S04]  /*11f0*/  @P0 LDS.64 R24, [UR5+0x8] ;  /* 0x00000805ff180984 */ /* 0x000f280008000a00 */
[----:B------:R-:W1:Y:S01]  /*1200*/  @P0 LDS.64 R18, [UR5+0x10] ;  /* 0x00001005ff120984 */ /* 0x000e620008000a00 */
[----:B--2---:R-:W-:Y:S02]  /*1210*/  @!P0 DADD R22, R22, -R10 ;  /* 0x0000000016168229 */ /* 0x004fe4000000080a */
[----:B0-----:R-:W-:-:S02]  /*1220*/  @P0 DADD R22, -R10, R4 ;  /* 0x000000000a160229 */ /* 0x001fc40000000104 */
[----:B---3--:R-:W-:Y:S02]  /*1230*/  @!P0 DADD R20, R20, -R12 ;  /* 0x0000000014148229 */ /* 0x008fe4000000080c */
[----:B----4-:R-:W-:-:S04]  /*1240*/  @P0 DADD R20, -R12, R24 ;  /* 0x000000000c140229 */ /* 0x010fc80000000118 */
[----:B------:R-:W-:-:S08]  /*1250*/  DFMA R4, R22, R22, UR10 ;  /* 0x0000000a16047e2b */ /* 0x000fd00008000016 */
[----:B------:R-:W-:Y:S02]  /*1260*/  DFMA R4, R20, R20, R4 ;  /* 0x000000141404722b */ /* 0x000fe40000000004 */
[----:B-1----:R-:W-:-:S08]  /*1270*/  DADD R18, -R6, R18 ;  /* 0x0000000006127229 */ /* 0x002fd00000000112 */
[----:B------:R-:W-:Y:S01]  /*1280*/  DFMA R24, R18, R18, R4 ;  /* 0x000000121218722b */ /* 0x000fe20000000004 */
[----:B------:R-:W-:Y:S01]  /*1290*/  MOV R4, 0x0 ;  /* 0x0000000000047802 */ /* 0x000fe20000000f00 */
[----:B------:R-:W-:-:S04]  /*12a0*/  IMAD.MOV.U32 R5, RZ, RZ, 0x3fd80000 ;  /* 0x3fd80000ff057424 */ /* 0x000fc800078e00ff */
[----:B------:R-:W0:Y:S02]  /*12b0*/  MUFU.RSQ64H R29, R25 ;  /* 0x00000019001d7308 */ /* 0x000e240000001c00 */
[----:B0-----:R-:W-:-:S08]  /*12c0*/  DMUL R26, R28, R28 ;  /* 0x0000001c1c1a7228 */ /* 0x001fd00000000000 */
[----:B------:R-:W-:-:S08]  /*12d0*/  DFMA R26, R24, -R26, 1 ;  /* 0x3ff00000181a742b */ /* 0x000fd0000000081a */
[----:B------:R-:W-:Y:S02]  /*12e0*/  DFMA R4, R26, R4, 0.5 ;  /* 0x3fe000001a04742b */ /* 0x000fe40000000004 */
[----:B------:R-:W-:-:S08]  /*12f0*/  DMUL R26, R28, R26 ;  /* 0x0000001a1c1a7228 */ /* 0x000fd00000000000 */
[----:B------:R-:W-:Y:S01]  /*1300*/  DFMA R4, R4, R26, R28 ;  /* 0x0000001a0404722b */ /* 0x000fe2000000001c */
[----:B------:R-:W-:-:S05]  /*1310*/  VIADD R26, R25, 0xfff00000 ;  /* 0xfff00000191a7836 */ /* 0x000fca0000000000 */
[----:B------:R-:W-:-:S13]  /*1320*/  ISETP.GE.U32.AND P0, PT, R26, 0x7fe00000, PT ;  /* 0x7fe000001a00780c */ /* 0x000fda0003f06070 */
[----:B------:R-:W-:Y:S05]  /*1330*/  @!P0 BRA `(.L_x_13) ;  /* 0x00000000000c8947 */ /* 0x000fea0003800000 */
[----:B------:R-:W-:-:S07]  /*1340*/  MOV R4, 0x1360 ;  /* 0x0000136000047802 */ /* 0x000fce0000000f00 */
[----:B------:R-:W-:Y:S05]  /*1350*/  CALL.REL.NOINC `($__internal_0_$__cuda_sm20_drsqrt_f64_slowpath_v2) ;  /* 0x0000000400f47944 */ /* 0x000fea0003c00000 */
[----:B------:R-:W-:-:S07]  /*1360*/  MOV R4, R24 ;  /* 0x0000001800047202 */ /* 0x000fce0000000f00 */
.L_x_13:
[----:B------:R-:W-:Y:S05]  /*1370*/  BSYNC.RECONVERGENT B0 ;  /* 0x0000000000007941 */ /* 0x000fea0003800200 */
.L_x_12:
[----:B------:R-:W-:Y:S01]  /*1380*/  UIADD3 UR5, UPT, UPT, UR4, 0x1, URZ ;  /* 0x0000000104057890 */ /* 0x000fe2000fffe0ff */
[----:B------:R-:W-:Y:S01]  /*1390*/  DMUL R24, R4, R4 ;  /* 0x0000000404187228 */ /* 0x000fe20000000000 */
[----:B------:R-:W-:Y:S02]  /*13a0*/  IMAD.U32 R28, RZ, RZ, UR8 ;  /* 0x00000008ff1c7e24 */ /* 0x000fe4000f8e00ff */
[----:B------:R-:W-:Y:S01]  /*13b0*/  UISETP.GT.U32.AND UP0, UPT, UR7, UR5, UPT ;  /* 0x000000050700728c */ /* 0x000fe2000bf04070 */
[----:B------:R-:W-:-:S03]  /*13c0*/  IMAD.U32 R29, RZ, RZ, UR9 ;  /* 0x00000009ff1d7e24 */ /* 0x000fc6000f8e00ff */
[----:B------:R-:W-:Y:S01]  /*13d0*/  UISETP.GT.U32.AND.EX UP0, UPT, UR15, URZ, UPT, UP0 ;  /* 0x000000ff0f00728c */ /* 0x000fe2000bf04100 */
[----:B------:R-:W-:-:S03]  /*13e0*/  DMUL R4, R24, R4 ;  /* 0x0000000418047228 */ /* 0x000fc60000000000 */
[----:B------:R-:W-:-:S06]  /*13f0*/  UISETP.LE.U32.AND UP0, UPT, UR6, UR5, UP0 ;  /* 0x000000050600728c */ /* 0x000fcc0008703070 */
[----:B------:R-:W-:-:S13]  /*1400*/  PLOP3.LUT P0, PT, PT, PT, UP0, 0x80, 0x8 ;  /* 0x000000000008781c */ /* 0x000fda0003f0f008 */
[----:B------:R-:W2:Y:S01]  /*1410*/  @!P0 LDG.E.64 R24, desc[UR12][R28.64+0x18] ;  /* 0x0000180c1c188981 */ /* 0x000ea2000c1e1b00 */
[----:B------:R-:W0:Y:S01]  /*1420*/  @UP0 S2UR UR11, SR_CgaCtaId ;  /* 0x00000000000b09c3 */ /* 0x000e220000008800 */
[----:B------:R-:W-:Y:S01]  /*1430*/  @UP0 UMOV UR10, 0x400 ;  /* 0x00000400000a0882 */ /* 0x000fe20000000000 */
[----:B------:R-:W-:Y:S01]  /*1440*/  @UP0 UIADD3 UR5, UPT, UPT, -UR6, UR4, URZ ;  /* 0x0000000406050290 */ /* 0x000fe2000fffe1ff */
[----:B------:R-:W-:Y:S01]  /*1450*/  MOV R26, UR8 ;  /* 0x00000008001a7c02 */ /* 0x000fe20008000f00 */
[----:B------:R-:W-:Y:S01]  /*1460*/  IMAD.U32 R27, RZ, RZ, UR9 ;  /* 0x00000009ff1b7e24 */ /* 0x000fe2000f8e00ff */
[----:B------:R-:W-:-:S05]  /*1470*/  DFMA R22, R4, R22, R16 ;  /* 0x000000160416722b */ /* 0x000fca0000000010 */
[----:B------:R-:W3:Y:S01]  /*1480*/  @!P0 LDG.E.64 R26, desc[UR12][R26.64+0x20] ;  /* 0x0000200c1a1a8981 */ /* 0x000ee2000c1e1b00 */
[----:B0-----:R-:W-:-:S04]  /*1490*/  @UP0 ULEA UR10, UR11, UR10, 0x18 ;  /* 0x0000000a0b0a0291 */ /* 0x001fc8000f8ec0ff */
[----:B------:R-:W-:-:S09]  /*14a0*/  @UP0 UIMAD UR5, UR5, 0x18, UR10 ;  /* 0x00000018050508a4 */ /* 0x000fd2000f8e020a */
[----:B------:R-:W2:Y:S04]  /*14b0*/  @P0 LDS.64 R24, [UR5+0x18] ;  /* 0x00001805ff180984 */ /* 0x000ea80008000a00 */
[----:B------:R-:W3:Y:S01]  /*14c0*/  @P0 LDS.64 R26, [UR5+0x20] ;  /* 0x00002005ff1a0984 */ /* 0x000ee20008000a00 */
[----:B--2---:R-:W-:-:S03]  /*14d0*/  DADD R16, R24, -R10 ;  /* 0x0000000018107229 */ /* 0x004fc6000000080a */
[----:B------:R-:W2:Y:S01]  /*14e0*/  @!P0 LDG.E.64 R10, desc[UR12][R28.64+0x28] ;  /* 0x0000280c1c0a8981 */ /* 0x000ea2000c1e1b00 */
[----:B------:R-:W-:Y:S01]  /*14f0*/  UMOV UR8, 0x6a3f9475 ;  /* 0x6a3f947500087882 */ /* 0x000fe20000000000 */
[----:B------:R-:W-:-:S03]  /*1500*/  UMOV UR9, 0x20ca2fe7 ;  /* 0x20ca2fe700097882 */ /* 0x000fc60000000000 */
[----:B------:R-:W-:Y:S02]  /*1510*/  DFMA R24, R16, R16, UR8 ;  /* 0x0000000810187e2b */ /* 0x000fe40008000010 */
[----:B---3--:R-:W-:-:S08]  /*1520*/  DADD R12, R26, -R12 ;  /* 0x000000001a0c7229 */ /* 0x008fd0000000080c */
[----:B------:R-:W-:Y:S01]  /*1530*/  DFMA R24, R12, R12, R24 ;  /* 0x0000000c0c18722b */ /* 0x000fe20000000018 */
[----:B------:R-:W-:Y:S01]  /*1540*/  IMAD.MOV.U32 R26, RZ, RZ, RZ ;  /* 0x000000ffff1a7224 */ /* 0x000fe200078e00ff */
[----:B------:R-:W-:Y:S02]  /*1550*/  DFMA R8, R18, R4, R8 ;  /* 0x000000041208722b */ /* 0x000fe40000000008 */
[----:B------:R-:W-:Y:S01]  /*1560*/  DFMA R14, R4, R20, R14 ;  /* 0x00000014040e722b */ /* 0x000fe2000000000e */
[----:B------:R-:W-:Y:S01]  /*1570*/  MOV R4, 0x0 ;  /* 0x0000000000047802 */ /* 0x000fe20000000f00 */
[----:B------:R-:W-:Y:S01]  /*1580*/  IMAD.MOV.U32 R5, RZ, RZ, 0x3fd80000 ;  /* 0x3fd80000ff057424 */ /* 0x000fe200078e00ff */
[----:B------:R-:W-:Y:S01]  /*1590*/  BSSY.RECONVERGENT B0, `(.L_x_14) ;  /* 0x0000010000007945 */ /* 0x000fe20003800200 */
[----:B------:R-:W2:Y:S02]  /*15a0*/  @P0 LDS.64 R10, [UR5+0x28] ;  /* 0x00002805ff0a0984 */ /* 0x000ea40008000a00 */
[----:B--2---:R-:W-:-:S08]  /*15b0*/  DADD R10, -R6, R10 ;  /* 0x00000000060a7229 */ /* 0x004fd0000000010a */
[----:B------:R-:W-:-:S06]  /*15c0*/  DFMA R24, R10, R10, R24 ;  /* 0x0000000a0a18722b */ /* 0x000fcc0000000018 */
[----:B------:R-:W0:Y:S04]  /*15d0*/  MUFU.RSQ64H R27, R25 ;  /* 0x00000019001b7308 */ /* 0x000e280000001c00 */
[----:B------:R-:W-:Y:S01]  /*15e0*/  VIADD R20, R25, 0xfff00000 ;  /* 0xfff0000019147836 */ /* 0x000fe20000000000 */
[----:B0-----:R-:W-:-:S04]  /*15f0*/  DMUL R18, R26, R26 ;  /* 0x0000001a1a127228 */ /* 0x001fc80000000000 */
[----:B------:R-:W-:-:S04]  /*1600*/  ISETP.GE.U32.AND P0, PT, R20, 0x7fe00000, PT ;  /* 0x7fe000001400780c */ /* 0x000fc80003f06070 */
[----:B------:R-:W-:-:S08]  /*1610*/  DFMA R18, R24, -R18, 1 ;  /* 0x3ff000001812742b */ /* 0x000fd00000000812 */
[----:B------:R-:W-:Y:S02]  /*1620*/  DFMA R4, R18, R4, 0.5 ;  /* 0x3fe000001204742b */ /* 0x000fe40000000004 */
[----:B------:R-:W-:-:S08]  /*1630*/  DMUL R18, R26, R18 ;  /* 0x000000121a127228 */ /* 0x000fd00000000000 */
[----:B------:R-:W-:Y:S01]  /*1640*/  DFMA R4, R4, R18, R26 ;  /* 0x000000120404722b */ /* 0x000fe2000000001a */
[----:B------:R-:W-:Y:S10]  /*1650*/  @!P0 BRA `(.L_x_15) ;  /* 0x00000000000c8947 */ /* 0x000ff40003800000 */
[----:B------:R-:W-:-:S07]  /*1660*/  MOV R4, 0x1680 ;  /* 0x0000168000047802 */ /* 0x000fce0000000f00 */
[----:B------:R-:W-:Y:S05]  /*1670*/  CALL.REL.NOINC `($__internal_0_$__cuda_sm20_drsqrt_f64_slowpath_v2) ;  /* 0x00000004002c7944 */ /* 0x000fea0003c00000 */
[----:B------:R-:W-:-:S07]  /*1680*/  MOV R4, R24 ;  /* 0x0000001800047202 */ /* 0x000fce0000000f00 */
.L_x_15:
[----:B------:R-:W-:Y:S05]  /*1690*/  BSYNC.RECONVERGENT B0 ;  /* 0x0000000000007941 */ /* 0x000fea0003800200 */
.L_x_14:
[----:B------:R-:W-:Y:S01]  /*16a0*/  DMUL R18, R4, R4 ;  /* 0x0000000404127228 */ /* 0x000fe20000000000 */
[----:B------:R-:W-:-:S07]  /*16b0*/  UIADD3 UR4, UPT, UPT, UR4, 0x2, URZ ;  /* 0x0000000204047890 */ /* 0x000fce000fffe0ff */
[----:B------:R-:W-:-:S08]  /*16c0*/  DMUL R18, R18, R4 ;  /* 0x0000000412127228 */ /* 0x000fd00000000000 */
[-C--:B------:R-:W-:Y:S02]  /*16d0*/  DFMA R16, R16, R18.reuse, R22 ;  /* 0x000000121010722b */ /* 0x080fe40000000016 */
[-C--:B------:R-:W-:Y:S02]  /*16e0*/  DFMA R14, R12, R18.reuse, R14 ;  /* 0x000000120c0e722b */ /* 0x080fe4000000000e */
[----:B------:R-:W-:-:S11]  /*16f0*/  DFMA R8, R10, R18, R8 ;  /* 0x000000120a08722b */ /* 0x000fd60000000008 */
.L_x_11:
[----:B------:R-:W0:Y:S02]  /*1700*/  LDCU UR5, c[0x0][0x380] ;  /* 0x00007000ff0577ac */ /* 0x000e240008000800 */
[----:B0-----:R-:W-:-:S04]  /*1710*/  ULOP3.LUT UR5, UR5, 0x1, URZ, 0xc0, !UPT ;  /* 0x0000000105057892 */ /* 0x001fc8000f8ec0ff */
[----:B------:R-:W-:-:S09]  /*1720*/  UISETP.NE.U32.AND UP0, UPT, UR5, 0x1, UPT ;  /* 0x000000010500788c */ /* 0x000fd2000bf05070 */
[----:B------:R-:W-:Y:S05]  /*1730*/  BRA.U UP0, `(.L_x_0) ;  /* 0x0000000100dc7547 */ /* 0x000fea000b800000 */
[----:B------:R-:W-:Y:S01]  /*1740*/  UISETP.GT.U32.AND UP0, UPT, UR7, UR4, UPT ;  /* 0x000000040700728c */ /* 0x000fe2000bf04070 */
[----:B------:R-:W0:Y:S03]  /*1750*/  LDS.64 R18, [R0] ;  /* 0x0000000000127984 */ /* 0x000e260000000a00 */
[----:B------:R-:W-:Y:S01]  /*1760*/  UISETP.GT.U32.AND.EX UP0, UPT, UR15, URZ, UPT, UP0 ;  /* 0x000000ff0f00728c */ /* 0x000fe2000bf04100 */
[----:B------:R-:W-:Y:S03]  /*1770*/  LDS.64 R20, [R0+0x8] ;  /* 0x0000080000147984 */ /* 0x000fe60000000a00 */
[----:B------:R-:W-:-:S06]  /*1780*/  UISETP.GE.U32.AND UP0, UPT, UR4, UR6, UP0 ;  /* 0x000000060400728c */ /* 0x000fcc0008706070 */
[----:B------:R-:W-:-:S05]  /*1790*/  PLOP3.LUT P0, PT, PT, PT, UP0, 0x80, 0x8 ;  /* 0x000000000008781c */ /* 0x000fca0003f0f008 */
[----:B------:R-:W2:Y:S01]  /*17a0*/  @!UP0 LDCU.64 UR8, c[0x0][0x388] ;  /* 0x00007100ff0887ac */ /* 0x000ea20008000a00 */
[----:B------:R-:W-:Y:S01]  /*17b0*/  @!UP0 UMOV UR5, URZ ;  /* 0x000000ff00058c82 */ /* 0x000fe20008000000 */
[----:B--2---:R-:W-:-:S04]  /*17c0*/  @!UP0 UIMAD.WIDE.U32 UR8, UR4, 0x18, UR8 ;  /* 0x00000018040888a5 */ /* 0x004fc8000f8e0008 */
[----:B------:R-:W-:Y:S02]  /*17d0*/  @!UP0 UIADD3 UR9, UPT, UPT, UR9, UR5, URZ ;  /* 0x0000000509098290 */ /* 0x000fe4000fffe0ff */
[----:B------:R-:W-:-:S04]  /*17e0*/  IMAD.U32 R26, RZ, RZ, UR8 ;  /* 0x00000008ff1a7e24 */ /* 0x000fc8000f8e00ff */
[----:B------:R-:W-:-:S05]  /*17f0*/  IMAD.U32 R27, RZ, RZ, UR9 ;  /* 0x00000009ff1b7e24 */ /* 0x000fca000f8e00ff */
[----:B------:R-:W1:Y:S04]  /*1800*/  @!P0 LDG.E.64 R4, desc[UR12][R26.64+0x10] ;  /* 0x0000100c1a048981 */ /* 0x000e68000c1e1b00 */
[----:B------:R-:W0:Y:S04]  /*1810*/  @!P0 LDG.E.64 R12, desc[UR12][R26.64] ;  /* 0x0000000c1a0c8981 */ /* 0x000e28000c1e1b00 */
[----:B------:R-:W2:Y:S01]  /*1820*/  @!P0 LDG.E.64 R10, desc[UR12][R26.64+0x8] ;  /* 0x0000080c1a0a8981 */ /* 0x000ea2000c1e1b00 */
[----:B------:R-:W3:Y:S01]  /*1830*/  @UP0 S2UR UR9, SR_CgaCtaId ;  /* 0x00000000000909c3 */ /* 0x000ee20000008800 */
[----:B------:R-:W-:Y:S01]  /*1840*/  @UP0 UMOV UR8, 0x400 ;  /* 0x0000040000080882 */ /* 0x000fe20000000000 */
[----:B------:R-:W-:Y:S01]  /*1850*/  @UP0 UIADD3 UR5, UPT, UPT, -UR6, UR4, URZ ;  /* 0x0000000406050290 */ /* 0x000fe2000fffe1ff */
[----:B------:R-:W-:Y:S01]  /*1860*/  BSSY.RECONVERGENT B0, `(.L_x_16) ;  /* 0x000001f000007945 */ /* 0x000fe20003800200 */
[----:B---3--:R-:W-:-:S03]  /*1870*/  @UP0 ULEA UR8, UR9, UR8, 0x18 ;  /* 0x0000000809080291 */ /* 0x008fc6000f8ec0ff */
[----:B------:R-:W-:Y:S01]  /*1880*/  UMOV UR9, 0x20ca2fe7 ;  /* 0x20ca2fe700097882 */ /* 0x000fe20000000000 */
[----:B------:R-:W-:-:S03]  /*1890*/  @UP0 UIMAD UR5, UR5, 0x18, UR8 ;  /* 0x00000018050508a4 */ /* 0x000fc6000f8e0208 */
[----:B------:R-:W-:-:S06]  /*18a0*/  UMOV UR8, 0x6a3f9475 ;  /* 0x6a3f947500087882 */ /* 0x000fcc0000000000 */
[----:B------:R-:W3:Y:S04]  /*18b0*/  @P0 LDS.64 R22, [UR5] ;  /* 0x00000005ff160984 */ /* 0x000ee80008000a00 */
[----:B------:R-:W4:Y:S04]  /*18c0*/  @P0 LDS.64 R24, [UR5+0x8] ;  /* 0x00000805ff180984 */ /* 0x000f280008000a00 */
[----:B------:R-:W1:Y:S01]  /*18d0*/  @P0 LDS.64 R4, [UR5+0x10] ;  /* 0x00001005ff040984 */ /* 0x000e620008000a00 */
[----:B0-----:R-:W-:Y:S02]  /*18e0*/  @!P0 DADD R12, R12, -R18 ;  /* 0x000000000c0c8229 */ /* 0x001fe40000000812 */
[----:B---3--:R-:W-:-:S02]  /*18f0*/  @P0 DADD R12, -R18, R22 ;  /* 0x00000000120c0229 */ /* 0x008fc40000000116 */
[----:B--2---:R-:W-:Y:S02]  /*1900*/  @!P0 DADD R10, R10, -R20 ;  /* 0x000000000a0a8229 */ /* 0x004fe40000000814 */
[----:B----4-:R-:W-:Y:S01]  /*1910*/  @P0 DADD R10, -R20, R24 ;  /* 0x00000000140a0229 */ /* 0x010fe20000000118 */
[----:B------:R-:W-:-:S03]  /*1920*/  IMAD.MOV.U32 R20, RZ, RZ, 0x0 ;  /* 0x00000000ff147424 */ /* 0x000fc600078e00ff */
[----:B------:R-:W-:Y:S01]  /*1930*/  DFMA R18, R12, R12, UR8 ;  /* 0x000000080c127e2b */ /* 0x000fe2000800000c */
[----:B------:R-:W-:-:S07]  /*1940*/  IMAD.MOV.U32 R21, RZ, RZ, 0x3fd80000 ;  /* 0x3fd80000ff157424 */ /* 0x000fce00078e00ff */
[----:B------:R-:W-:Y:S02]  /*1950*/  DFMA R18, R10, R10, R18 ;  /* 0x0000000a0a12722b */ /* 0x000fe40000000012 */
[----:B-1----:R-:W-:Y:S01]  /*1960*/  DADD R6, -R6, R4 ;  /* 0x0000000006067229 */ /* 0x002fe20000000104 */
[----:B------:R-:W-:-:S07]  /*1970*/  MOV R4, RZ ;  /* 0x000000ff00047202 */ /* 0x000fce0000000f00 */
[----:B------:R-:W-:-:S06]  /*1980*/  DFMA R24, R6, R6, R18 ;  /* 0x000000060618722b */ /* 0x000fcc0000000012 */
[----:B------:R-:W0:Y:S04]  /*1990*/  MUFU.RSQ64H R5, R25 ;  /* 0x0000001900057308 */ /* 0x000e280000001c00 */
[----:B------:R-:W-:-:S04]  /*19a0*/  IADD3 R0, PT, PT, R25, -0x100000, RZ ;  /* 0xfff0000019007810 */ /* 0x000fc80007ffe0ff */
[----:B------:R-:W-:Y:S01]  /*19b0*/  ISETP.GE.U32.AND P0, PT, R0, 0x7fe00000, PT ;  /* 0x7fe000000000780c */ /* 0x000fe20003f06070 */
[----:B0-----:R-:W-:-:S08]  /*19c0*/  DMUL R18, R4, R4 ;  /* 0x0000000404127228 */ /* 0x001fd00000000000 */
        /* <DEDUP_REMOVED lines=8> */
.L_x_17:
[----:B------:R-:W-:Y:S05]  /*1a50*/  BSYNC.RECONVERGENT B0 ;  /* 0x0000000000007941 */ /* 0x000fea0003800200 */
.L_x_16:
[----:B------:R-:W-:-:S08]  /*1a60*/  DMUL R18, R4, R4 ;  /* 0x0000000404127228 */ /* 0x000fd00000000000 */
[----:B------:R-:W-:-:S08]  /*1a70*/  DMUL R18, R18, R4 ;  /* 0x0000000412127228 */ /* 0x000fd00000000000 */
[C---:B------:R-:W-:Y:S02]  /*1a80*/  DFMA R16, R18.reuse, R12, R16 ;  /* 0x0000000c1210722b */ /* 0x040fe40000000010 */
[----:B------:R-:W-:Y:S02]  /*1a90*/  DFMA R14, R18, R10, R14 ;  /* 0x0000000a120e722b */ /* 0x000fe4000000000e */
[----:B------:R-:W-:-:S11]  /*1aa0*/  DFMA R8, R6, R18, R8 ;  /* 0x000000120608722b */ /* 0x000fd60000000008 */
.L_x_0:
[----:B------:R-:W2:Y:S01]  /*1ab0*/  LDC.64 R4, c[0x0][0x390] ;  /* 0x0000e400ff047b82 */ /* 0x000ea20000000a00 */
[----:B01----:R-:W-:Y:S02]  /*1ac0*/  IMAD R7, R2, 0x18, RZ ;  /* 0x0000001802077824 */ /* 0x003fe400078e02ff */
[----:B--2---:R-:W-:-:S04]  /*1ad0*/  IMAD.WIDE.U32 R2, R3, 0x18, R4 ;  /* 0x0000001803027825 */ /* 0x004fc800078e0004 */
[----:B------:R-:W-:-:S05]  /*1ae0*/  IMAD.IADD R3, R7, 0x1, R3 ;  /* 0x0000000107037824 */ /* 0x000fca00078e0203 */
[----:B------:R-:W-:Y:S04]  /*1af0*/  STG.E.64 desc[UR12][R2.64], R16 ;  /* 0x0000001002007986 */ /* 0x000fe8000c101b0c */
[----:B------:R-:W-:Y:S04]  /*1b00*/  STG.E.64 desc[UR12][R2.64+0x8], R14 ;  /* 0x0000080e02007986 */ /* 0x000fe8000c101b0c */
[----:B------:R-:W-:Y:S01]  /*1b10*/  STG.E.64 desc[UR12][R2.64+0x10], R8 ;  /* 0x0000100802007986 */ /* 0x000fe2000c101b0c */
[----:B------:R-:W-:Y:S05]  /*1b20*/  EXIT ;  /* 0x000000000000794d */ /* 0x000fea0003800000 */
        .weak           $__internal_0_$__cuda_sm20_drsqrt_f64_slowpath_v2
        .type           $__internal_0_$__cuda_sm20_drsqrt_f64_slowpath_v2,@function
        .size           $__internal_0_$__cuda_sm20_drsqrt_f64_slowpath_v2,(.L_x_23 - $__internal_0_$__cuda_sm20_drsqrt_f64_slowpath_v2)
$__internal_0_$__cuda_sm20_drsqrt_f64_slowpath_v2:
[----:B------:R-:W-:Y:S01]  /*1b30*/  DSETP.NEU.AND P0, PT, R24, RZ, PT ;  /* 0x000000ff1800722a */ /* 0x000fe20003f0d000 */
[----:B------:R-:W-:Y:S01]  /*1b40*/  BSSY.RECONVERGENT B1, `(.L_x_18) ;  /* 0x000001c000017945 */ /* 0x000fe20003800200 */
[----:B------:R-:W-:-:S12]  /*1b50*/  LOP3.LUT R5, R25, 0x80000000, RZ, 0xc0, !PT ;  /* 0x8000000019057812 */ /* 0x000fd800078ec0ff */
[----:B------:R-:W-:Y:S05]  /*1b60*/  @!P0 BRA `(.L_x_19) ;  /* 0x00000000005c8947 */ /* 0x000fea0003800000 */
[----:B------:R-:W-:-:S14]  /*1b70*/  DSETP.GTU.AND P0, PT, |R24|, +INF , PT ;  /* 0x7ff000001800742a */ /* 0x000fdc0003f0c200 */
[----:B------:R-:W-:Y:S05]  /*1b80*/  @P0 BRA `(.L_x_20) ;  /* 0x00000000004c0947 */ /* 0x000fea0003800000 */
[----:B------:R-:W-:-:S13]  /*1b90*/  ISETP.NE.AND P0, PT, R5, RZ, PT ;  /* 0x000000ff0500720c */ /* 0x000fda0003f05270 */
[----:B------:R-:W-:Y:S01]  /*1ba0*/  @P0 MOV R26, 0x0 ;  /* 0x00000000001a0802 */ /* 0x000fe20000000f00 */
[----:B------:R-:W-:Y:S01]  /*1bb0*/  @P0 IMAD.MOV.U32 R27, RZ, RZ, -0x80000 ;  /* 0xfff80000ff1b0424 */ /* 0x000fe200078e00ff */
[----:B------:R-:W-:Y:S06]  /*1bc0*/  @P0 BRA `(.L_x_21) ;  /* 0x00000000004c0947 */ /* 0x000fec0003800000 */
[----:B------:R-:W-:-:S14]  /*1bd0*/  DSETP.NEU.AND P0, PT, |R24|, +INF , PT ;  /* 0x7ff000001800742a */ /* 0x000fdc0003f0d200 */
[----:B------:R-:W-:Y:S01]  /*1be0*/  @!P0 CS2R R26, SRZ ;  /* 0x00000000001a8805 */ /* 0x000fe2000001ff00 */
[----:B------:R-:W-:Y:S06]  /*1bf0*/  @!P0 BRA `(.L_x_21) ;  /* 0x0000000000408947 */ /* 0x000fec0003800000 */
[----:B------:R-:W-:Y:S01]  /*1c00*/  DMUL R24, R24, 1.80143985094819840000e+16 ;  /* 0x4350000018187828 */ /* 0x000fe20000000000 */
[----:B------:R-:W-:-:S05]  /*1c10*/  IMAD.MOV.U32 R28, RZ, RZ, RZ ;  /* 0x000000ffff1c7224 */ /* 0x000fca00078e00ff */
[----:B------:R-:W0:Y:S02]  /*1c20*/  MUFU.RSQ64H R29, R25 ;  /* 0x00000019001d7308 */ /* 0x000e240000001c00 */
[----:B0-----:R-:W-:-:S08]  /*1c30*/  DMUL R26, R28, R28 ;  /* 0x0000001c1c1a7228 */ /* 0x001fd00000000000 */
[----:B------:R-:W-:Y:S01]  /*1c40*/  DFMA R26, R24, -R26, 1 ;  /* 0x3ff00000181a742b */ /* 0x000fe2000000081a */
[----:B------:R-:W-:Y:S01]  /*1c50*/  MOV R24, 0x0 ;  /* 0x0000000000187802 */ /* 0x000fe20000000f00 */
[----:B------:R-:W-:-:S06]  /*1c60*/  IMAD.MOV.U32 R25, RZ, RZ, 0x3fd80000 ;  /* 0x3fd80000ff197424 */ /* 0x000fcc00078e00ff */
[----:B------:R-:W-:Y:S02]  /*1c70*/  DFMA R24, R26, R24, 0.5 ;  /* 0x3fe000001a18742b */ /* 0x000fe40000000018 */
[----:B------:R-:W-:-:S08]  /*1c80*/  DMUL R26, R28, R26 ;  /* 0x0000001a1c1a7228 */ /* 0x000fd00000000000 */
[----:B------:R-:W-:-:S08]  /*1c90*/  DFMA R26, R24, R26, R28 ;  /* 0x0000001a181a722b */ /* 0x000fd0000000001c */
[----:B------:R-:W-:Y:S01]  /*1ca0*/  DMUL R26, R26, 134217728 ;  /* 0x41a000001a1a7828 */ /* 0x000fe20000000000 */
[----:B------:R-:W-:Y:S10]  /*1cb0*/  BRA `(.L_x_21) ;  /* 0x0000000000107947 */ /* 0x000ff40003800000 */
.L_x_20:
[----:B------:R-:W-:Y:S01]  /*1cc0*/  DADD R26, R24, R24 ;  /* 0x00000000181a7229 */ /* 0x000fe20000000018 */
[----:B------:R-:W-:Y:S10]  /*1cd0*/  BRA `(.L_x_21) ;  /* 0x0000000000087947 */ /* 0x000ff40003800000 */
.L_x_19:
[----:B------:R-:W-:Y:S01]  /*1ce0*/  LOP3.LUT R27, R5, 0x7ff00000, RZ, 0xfc, !PT ;  /* 0x7ff00000051b7812 */ /* 0x000fe200078efcff */
[----:B------:R-:W-:-:S07]  /*1cf0*/  IMAD.MOV.U32 R26, RZ, RZ, RZ ;  /* 0x000000ffff1a7224 */ /* 0x000fce00078e00ff */
.L_x_21:
[----:B------:R-:W-:Y:S05]  /*1d00*/  BSYNC.RECONVERGENT B1 ;  /* 0x0000000000017941 */ /* 0x000fea0003800200 */
.L_x_18:
[----:B------:R-:W-:Y:S02]  /*1d10*/  IMAD.MOV.U32 R5, RZ, RZ, R27 ;  /* 0x000000ffff057224 */ /* 0x000fe400078e001b */
[----:B------:R-:W-:Y:S01]  /*1d20*/  HFMA2 R27, -RZ, RZ, 0, 0 ;  /* 0x00000000ff1b7431 */ /* 0x000fe200000001ff */
[----:B------:R-:W-:Y:S01]  /*1d30*/  MOV R24, R26 ;  /* 0x0000001a00187202 */ /* 0x000fe20000000f00 */
[----:B------:R-:W-:-:S04]  /*1d40*/  IMAD.MOV.U32 R26, RZ, RZ, R4 ;  /* 0x000000ffff1a7224 */ /* 0x000fc800078e0004 */
[----:B------:R-:W-:Y:S05]  /*1d50*/  RET.REL.NODEC R26 `(_Z19computeForcesKerneliPK7double3PS_) ;  /* 0xffffffe01aa87950 */ /* 0x000fea0003c3ffff */
.L_x_22:
[----:B------:R-:W-:-:S00]  /*1d60*/  BRA `(.L_x_22) ;  /* 0xfffffffc00fc7947 */ /* 0x000fc0000383ffff */
[----:B------:R-:W-:-:S00]  /*1d70*/  NOP ;  /* 0x0000000000007918 */ /* 0x000fc00000000000 */
        /* <DEDUP_REMOVED lines=8> */
.L_x_23:


//--------------------- .nv.shared._Z19computeForcesKerneliPK7double3PS_ --------------------------
	.section	.nv.shared._Z19computeForcesKerneliPK7double3PS_,"aw",@nobits
	.sectionflags	@""
	.align	16
	.zero		1024


//--------------------- .nv.shared.reserved.0     --------------------------
	.section	.nv.shared.reserved.0,"aw",@nobits
	.weak		__nv_reservedSMEM_offset_0_alias
	.size		__nv_reservedSMEM_offset_0_alias, 0, 64
	.other		__nv_reservedSMEM_offset_0_alias,@"STO_CUDA_RESERVED_SHARED STV_DEFAULT"
__nv_reservedSMEM_offset_0_alias:
	.zero		0
	.zero		64


//--------------------- .nv.constant0._Z19computeForcesKerneliPK7double3PS_ --------------------------
	.section	.nv.constant0._Z19computeForcesKerneliPK7double3PS_,"a",@progbits
	.sectionflags	@""
	.align	4
.nv.constant0._Z19computeForcesKerneliPK7double3PS_:
	.zero		920


//--------------------- SYMBOLS --------------------------

	.type		.nv.reservedSmem.offset0,@object
	.size		.nv.reservedSmem.offset0,0x4
	.type		.nv.reservedSmem.cap,@object
	.size		.nv.reservedSmem.cap,0x4
